	.target	sm_90a

	.elftype	@"ET_EXEC"


//--------------------- .note.nv.tkinfo           --------------------------
	.section	.note.nv.tkinfo,"",@"SHT_NOTE"
	.sectionflags	@"SHF_NOTE_NV_TKINFO"
	.tkinfo
        /*0018*/ 	.word	0x00000002
        /*0030*/ 	.string	""
        /*0030*/ 	.string	"ptxas"
        /*0030*/ 	.string	"Cuda compilation tools, release 13.0, V13.0.88"
        /*0030*/ 	.string	"Build cuda_13.0.r13.0/compiler.36424714_0"
        /*0030*/ 	.string	"-arch sm_90a -m 64 "



//--------------------- .note.nv.cuinfo           --------------------------
	.section	.note.nv.cuinfo,"",@"SHT_NOTE"
	.sectionflags	@"SHF_NOTE_NV_CUINFO"
        /*0018*/ 	.short	0x0002
        /*001a*/ 	.short	0x005a
        /*001c*/ 	.short	0x0082
	.zero		2


//--------------------- .nv.info                  --------------------------
	.section	.nv.info,"",@"SHT_CUDA_INFO"
	.align	4


	//----- nvinfo : EIATTR_REGCOUNT
	.align		4
        /*0000*/ 	.byte	0x04, 0x2f
        /*0002*/ 	.short	(.L_15 - .L_14)
	.align		4
.L_14:
        /*0004*/ 	.word	index@(_ZN7cutlass13device_kernelINS_4gemm6kernel13GemmUniversalIN4cute5tupleIJiiiiEEENS1_10collective13CollectiveMmaINS1_34MainloopSm90TmaGmmaWarpSpecializedILi3ENS5_IJNS4_1CILi2EEESB_NSA_ILi1EEEEEENS1_35KernelTmaWarpSpecializedCooperativeEEENS5_IJNSA_ILi128EEENSA_ILi256EEENSA_ILi64EEEEEENS_6half_tENS5_IJlSC_lEEESK_SL_NS4_8TiledMMAINS4_8MMA_AtomIJNS4_4SM904GMMA26MMA_64x256x16_F32F16F16_SSILNSP_5MajorE0ELSR_0ELNSP_7ScaleInE1ELSS_1EEEEEENS4_6LayoutINS5_IJSB_SC_SC_EEENS5_IJSC_NSA_ILi0EEESX_EEEEENS5_IJNS4_10UnderscoreES10_S10_EEEEENS4_23SM90_TMA_LOAD_MULTICASTENS4_14ComposedLayoutINS4_7SwizzleILi3ELi4ELi3EEENS4_18smem_ptr_flag_bitsILi16EEENSV_INS5_IJNSA_ILi8EEESI_EEENS5_IJSI_SC_EEEEEEEvNS4_8identityES13_S1D_vS1E_EENS_8epilogue10collective6detail29Sm90TmaWarpSpecializedAdapterINS1H_15DefaultEpilogueISK_SL_SL_NS1G_6thread17LinearCombinationISK_Li1EffLNS1L_9ScaleType4KindE0ELNS_15FloatRoundStyleE2ESK_EENS1_15EpilogueDefaultEEEEEvvEEEEvNT_6ParamsE)
        /*0008*/ 	.word	0x000000a8


	//----- nvinfo : EIATTR_FRAME_SIZE
	.align		4
.L_15:
        /*000c*/ 	.byte	0x04, 0x11
        /*000e*/ 	.short	(.L_17 - .L_16)
	.align		4
.L_16:
        /*0010*/ 	.word	index@(_ZN7cutlass13device_kernelINS_4gemm6kernel13GemmUniversalIN4cute5tupleIJiiiiEEENS1_10collective13CollectiveMmaINS1_34MainloopSm90TmaGmmaWarpSpecializedILi3ENS5_IJNS4_1CILi2EEESB_NSA_ILi1EEEEEENS1_35KernelTmaWarpSpecializedCooperativeEEENS5_IJNSA_ILi128EEENSA_ILi256EEENSA_ILi64EEEEEENS_6half_tENS5_IJlSC_lEEESK_SL_NS4_8TiledMMAINS4_8MMA_AtomIJNS4_4SM904GMMA26MMA_64x256x16_F32F16F16_SSILNSP_5MajorE0ELSR_0ELNSP_7ScaleInE1ELSS_1EEEEEENS4_6LayoutINS5_IJSB_SC_SC_EEENS5_IJSC_NSA_ILi0EEESX_EEEEENS5_IJNS4_10UnderscoreES10_S10_EEEEENS4_23SM90_TMA_LOAD_MULTICASTENS4_14ComposedLayoutINS4_7SwizzleILi3ELi4ELi3EEENS4_18smem_ptr_flag_bitsILi16EEENSV_INS5_IJNSA_ILi8EEESI_EEENS5_IJSI_SC_EEEEEEEvNS4_8identityES13_S1D_vS1E_EENS_8epilogue10collective6detail29Sm90TmaWarpSpecializedAdapterINS1H_15DefaultEpilogueISK_SL_SL_NS1G_6thread17LinearCombinationISK_Li1EffLNS1L_9ScaleType4KindE0ELNS_15FloatRoundStyleE2ESK_EENS1_15EpilogueDefaultEEEEEvvEEEEvNT_6ParamsE)
        /*0014*/ 	.word	0x00000000


	//----- nvinfo : EIATTR_MIN_STACK_SIZE
	.align		4
.L_17:
        /*0018*/ 	.byte	0x04, 0x12
        /*001a*/ 	.short	(.L_19 - .L_18)
	.align		4
.L_18:
        /*001c*/ 	.word	index@(_ZN7cutlass13device_kernelINS_4gemm6kernel13GemmUniversalIN4cute5tupleIJiiiiEEENS1_10collective13CollectiveMmaINS1_34MainloopSm90TmaGmmaWarpSpecializedILi3ENS5_IJNS4_1CILi2EEESB_NSA_ILi1EEEEEENS1_35KernelTmaWarpSpecializedCooperativeEEENS5_IJNSA_ILi128EEENSA_ILi256EEENSA_ILi64EEEEEENS_6half_tENS5_IJlSC_lEEESK_SL_NS4_8TiledMMAINS4_8MMA_AtomIJNS4_4SM904GMMA26MMA_64x256x16_F32F16F16_SSILNSP_5MajorE0ELSR_0ELNSP_7ScaleInE1ELSS_1EEEEEENS4_6LayoutINS5_IJSB_SC_SC_EEENS5_IJSC_NSA_ILi0EEESX_EEEEENS5_IJNS4_10UnderscoreES10_S10_EEEEENS4_23SM90_TMA_LOAD_MULTICASTENS4_14ComposedLayoutINS4_7SwizzleILi3ELi4ELi3EEENS4_18smem_ptr_flag_bitsILi16EEENSV_INS5_IJNSA_ILi8EEESI_EEENS5_IJSI_SC_EEEEEEEvNS4_8identityES13_S1D_vS1E_EENS_8epilogue10collective6detail29Sm90TmaWarpSpecializedAdapterINS1H_15DefaultEpilogueISK_SL_SL_NS1G_6thread17LinearCombinationISK_Li1EffLNS1L_9ScaleType4KindE0ELNS_15FloatRoundStyleE2ESK_EENS1_15EpilogueDefaultEEEEEvvEEEEvNT_6ParamsE)
        /*0020*/ 	.word	0x00000000
.L_19:


//--------------------- .nv.compat                --------------------------
	.section	.nv.compat,"",@"SHT_CUDA_COMPAT_INFO"
	.align	4
        /*0000*/ 	.byte	0x02, 0x09, 0x01, 0x00, 0x02, 0x02, 0x04, 0x00, 0x02, 0x05, 0x05, 0x00, 0x03, 0x07, 0x01, 0x01
        /*0010*/ 	.byte	0x02, 0x03, 0x01, 0x00, 0x02, 0x06, 0x01, 0x00, 0x04, 0x0b, 0x08, 0x00, 0x00, 0x00, 0x00, 0x00
        /*0020*/ 	.byte	0x00, 0x00, 0x00, 0x00


//--------------------- .nv.info._ZN7cutlass13device_kernelINS_4gemm6kernel13GemmUniversalIN4cute5tupleIJiiiiEEENS1_10collective13CollectiveMmaINS1_34MainloopSm90TmaGmmaWarpSpecializedILi3ENS5_IJNS4_1CILi2EEESB_NSA_ILi1EEEEEENS1_35KernelTmaWarpSpecializedCooperativeEEENS5_IJNSA_ILi128EEENSA_ILi256EEENSA_ILi64EEEEEENS_6half_tENS5_IJlSC_lEEESK_SL_NS4_8TiledMMAINS4_8MMA_AtomIJNS4_4SM904GMMA26MMA_64x256x16_F32F16F16_SSILNSP_5MajorE0ELSR_0ELNSP_7ScaleInE1ELSS_1EEEEEENS4_6LayoutINS5_IJSB_SC_SC_EEENS5_IJSC_NSA_ILi0EEESX_EEEEENS5_IJNS4_10UnderscoreES10_S10_EEEEENS4_23SM90_TMA_LOAD_MULTICASTENS4_14ComposedLayoutINS4_7SwizzleILi3ELi4ELi3EEENS4_18smem_ptr_flag_bitsILi16EEENSV_INS5_IJNSA_ILi8EEESI_EEENS5_IJSI_SC_EEEEEEEvNS4_8identityES13_S1D_vS1E_EENS_8epilogue10collective6detail29Sm90TmaWarpSpecializedAdapterINS1H_15DefaultEpilogueISK_SL_SL_NS1G_6thread17LinearCombinationISK_Li1EffLNS1L_9ScaleType4KindE0ELNS_15FloatRoundStyleE2ESK_EENS1_15EpilogueDefaultEEEEEvvEEEEvNT_6ParamsE --------------------------
	.section	.nv.info._ZN7cutlass13device_kernelINS_4gemm6kernel13GemmUniversalIN4cute5tupleIJiiiiEEENS1_10collective13CollectiveMmaINS1_34MainloopSm90TmaGmmaWarpSpecializedILi3ENS5_IJNS4_1CILi2EEESB_NSA_ILi1EEEEEENS1_35KernelTmaWarpSpecializedCooperativeEEENS5_IJNSA_ILi128EEENSA_ILi256EEENSA_ILi64EEEEEENS_6half_tENS5_IJlSC_lEEESK_SL_NS4_8TiledMMAINS4_8MMA_AtomIJNS4_4SM904GMMA26MMA_64x256x16_F32F16F16_SSILNSP_5MajorE0ELSR_0ELNSP_7ScaleInE1ELSS_1EEEEEENS4_6LayoutINS5_IJSB_SC_SC_EEENS5_IJSC_NSA_ILi0EEESX_EEEEENS5_IJNS4_10UnderscoreES10_S10_EEEEENS4_23SM90_TMA_LOAD_MULTICASTENS4_14ComposedLayoutINS4_7SwizzleILi3ELi4ELi3EEENS4_18smem_ptr_flag_bitsILi16EEENSV_INS5_IJNSA_ILi8EEESI_EEENS5_IJSI_SC_EEEEEEEvNS4_8identityES13_S1D_vS1E_EENS_8epilogue10collective6detail29Sm90TmaWarpSpecializedAdapterINS1H_15DefaultEpilogueISK_SL_SL_NS1G_6thread17LinearCombinationISK_Li1EffLNS1L_9ScaleType4KindE0ELNS_15FloatRoundStyleE2ESK_EENS1_15EpilogueDefaultEEEEEvvEEEEvNT_6ParamsE,"",@"SHT_CUDA_INFO"
	.sectionflags	@""
	.align	4


	//----- nvinfo : EIATTR_CUDA_API_VERSION
	.align		4
        /*0000*/ 	.byte	0x04, 0x37
        /*0002*/ 	.short	(.L_21 - .L_20)
.L_20:
        /*0004*/ 	.word	0x00000082


	//----- nvinfo : EIATTR_KPARAM_INFO
	.align		4
.L_21:
        /*0008*/ 	.byte	0x04, 0x17
        /*000a*/ 	.short	(.L_23 - .L_22)
.L_22:
        /*000c*/ 	.word	0x00000000
        /*0010*/ 	.short	0x0000
        /*0012*/ 	.short	0x0070
        /*0014*/ 	.byte	0x00, 0xf0, 0x01, 0x10


	//----- nvinfo : EIATTR_SPARSE_MMA_MASK
	.align		4
.L_23:
        /*0018*/ 	.byte	0x03, 0x50
        /*001a*/ 	.short	0x0000


	//----- nvinfo : EIATTR_MAXREG_COUNT
	.align		4
        /*001c*/ 	.byte	0x03, 0x1b
        /*001e*/ 	.short	0x00a8


	//----- nvinfo : EIATTR_NUM_BARRIERS
	.align		4
        /*0020*/ 	.byte	0x02, 0x4c
        /*0022*/ 	.byte	0x01
	.zero		1


	//----- nvinfo : EIATTR_EXTERNS
	.align		4
        /*0024*/ 	.byte	0x04, 0x0f
        /*0026*/ 	.short	(.L_25 - .L_24)


	//   ....[0]....
	.align		4
.L_24:
        /*0028*/ 	.word	index@(__assertfail)


	//----- nvinfo : EIATTR_MERCURY_ISA_VERSION
	.align		4
.L_25:
        /*002c*/ 	.byte	0x03, 0x5f
        /*002e*/ 	.short	0x0101


	//----- nvinfo : EIATTR_INT_WARP_WIDE_INSTR_OFFSETS
	.align		4
        /*0030*/ 	.byte	0x04, 0x31
        /*0032*/ 	.short	(.L_27 - .L_26)


	//   ....[0]....
.L_26:
        /*0034*/ 	.word	0x00000460


	//   ....[1]....
        /*0038*/ 	.word	0x00000490


	//   ....[2]....
        /*003c*/ 	.word	0x00000650


	//----- nvinfo : EIATTR_COOP_GROUP_MASK_REGIDS
	.align		4
.L_27:
        /*0040*/ 	.byte	0x04, 0x29
        /*0042*/ 	.short	(.L_29 - .L_28)


	//   ....[0]....
.L_28:
        /*0044*/ 	.word	0xffffffff


	//   ....[1]....
        /*0048*/ 	.word	0xffffffff


	//   ....[2]....
        /*004c*/ 	.word	0xffffffff


	//   ....[3]....
        /*0050*/ 	.word	0xffffffff


	//   ....[4]....
        /*0054*/ 	.word	0xffffffff


	//   ....[5]....
        /*0058*/ 	.word	0xffffffff


	//----- nvinfo : EIATTR_COOP_GROUP_INSTR_OFFSETS
	.align		4
.L_29:
        /*005c*/ 	.byte	0x04, 0x28
        /*005e*/ 	.short	(.L_31 - .L_30)


	//   ....[0]....
.L_30:
        /*0060*/ 	.word	0x00000060


	//   ....[1]....
        /*0064*/ 	.word	0x00000070


	//   ....[2]....
        /*0068*/ 	.word	0x00000130


	//   ....[3]....
        /*006c*/ 	.word	0x000002b0


	//   ....[4]....
        /*0070*/ 	.word	0x000007d0


	//   ....[5]....
        /*0074*/ 	.word	0x00001220


	//----- nvinfo : EIATTR_REG_RECONFIG
	.align		4
.L_31:
        /*0078*/ 	.byte	0x01, 0x54
	.zero		2


	//----- nvinfo : EIATTR_SYSCALL_OFFSETS
	.align		4
        /*007c*/ 	.byte	0x04, 0x46
        /*007e*/ 	.short	(.L_33 - .L_32)


	//   ....[0]....
.L_32:
        /*0080*/ 	.word	0x000013e0


	//----- nvinfo : EIATTR_MBARRIER_INSTR_OFFSETS
	.align		4
.L_33:
        /*0084*/ 	.byte	0x04, 0x39
        /*0086*/ 	.short	(.L_35 - .L_34)


	//   ....[0]....
.L_34:
        /*0088*/ 	.word	0x00000230
        /*008c*/ 	.word	0x000000ff
        /*0090*/ 	.word	0x00000000
        /*0094*/ 	.short	0x0100
        /*0096*/ 	.byte	0x08
	.zero		1


	//   ....[1]....
        /*0098*/ 	.word	0x00000240
        /*009c*/ 	.word	0x000000ff
        /*00a0*/ 	.word	0x00000018
        /*00a4*/ 	.short	0x0100
        /*00a6*/ 	.byte	0x08
	.zero		1


	//   ....[2]....
        /*00a8*/ 	.word	0x00000250
        /*00ac*/ 	.word	0x000000ff
        /*00b0*/ 	.word	0x00000008
        /*00b4*/ 	.short	0x0100
        /*00b6*/ 	.byte	0x08
	.zero		1


	//   ....[3]....
        /*00b8*/ 	.word	0x00000260
        /*00bc*/ 	.word	0x000000ff
        /*00c0*/ 	.word	0x00000020
        /*00c4*/ 	.short	0x0100
        /*00c6*/ 	.byte	0x08
	.zero		1


	//   ....[4]....
        /*00c8*/ 	.word	0x00000270
        /*00cc*/ 	.word	0x000000ff
        /*00d0*/ 	.word	0x00000010
        /*00d4*/ 	.short	0x0100
        /*00d6*/ 	.byte	0x08
	.zero		1


	//   ....[5]....
        /*00d8*/ 	.word	0x00000280
        /*00dc*/ 	.word	0x000000ff
        /*00e0*/ 	.word	0x00000028
        /*00e4*/ 	.short	0x0100
        /*00e6*/ 	.byte	0x08
	.zero		1


	//   ....[6]....
        /*00e8*/ 	.word	0x000006d0
        /*00ec*/ 	.word	0x000000ff
        /*00f0*/ 	.word	0x00000040
        /*00f4*/ 	.short	0x0100
        /*00f6*/ 	.byte	0x06
	.zero		1


	//   ....[7]....
        /*00f8*/ 	.word	0x00000760
        /*00fc*/ 	.word	0x000000ff
        /*0100*/ 	.word	0x00000048
        /*0104*/ 	.short	0x0100
        /*0106*/ 	.byte	0x06
	.zero		1


	//   ....[8]....
        /*0108*/ 	.word	0x000014a0
        /*010c*/ 	.word	0x00000003
        /*0110*/ 	.word	0x00000000
        /*0114*/ 	.short	0x010a
        /*0116*/ 	.byte	0x3f
	.zero		1


	//   ....[9]....
        /*0118*/ 	.word	0x000014e0
        /*011c*/ 	.word	0x00000003
        /*0120*/ 	.word	0x00000000
        /*0124*/ 	.short	0x010a
        /*0126*/ 	.byte	0x3f
	.zero		1


	//   ....[10]....
        /*0128*/ 	.word	0x000018e0
        /*012c*/ 	.word	0x00000005
        /*0130*/ 	.word	0x00000000
        /*0134*/ 	.short	0x010a
        /*0136*/ 	.byte	0x3f
	.zero		1


	//   ....[11]....
        /*0138*/ 	.word	0x00001920
        /*013c*/ 	.word	0x00000005
        /*0140*/ 	.word	0x00000000
        /*0144*/ 	.short	0x010a
        /*0146*/ 	.byte	0x3f
	.zero		1


	//   ....[12]....
        /*0148*/ 	.word	0x00001bb0
        /*014c*/ 	.word	0x00000005
        /*0150*/ 	.word	0x00000000
        /*0154*/ 	.short	0x0101
        /*0156*/ 	.byte	0x3f
	.zero		1


	//   ....[13]....
        /*0158*/ 	.word	0x00001dd0
        /*015c*/ 	.word	0x00000003
        /*0160*/ 	.word	0x00000000
        /*0164*/ 	.short	0x0101
        /*0166*/ 	.byte	0x3f
	.zero		1


	//   ....[14]....
        /*0168*/ 	.word	0x0000ac90
        /*016c*/ 	.word	0x0000000e
        /*0170*/ 	.word	0x00000018
        /*0174*/ 	.short	0x010a
        /*0176*/ 	.byte	0x3f
	.zero		1


	//   ....[15]....
        /*0178*/ 	.word	0x0000b040
        /*017c*/ 	.word	0x00000006
        /*0180*/ 	.word	0x00000048
        /*0184*/ 	.short	0x0101
        /*0186*/ 	.byte	0x3f
	.zero		1


	//   ....[16]....
        /*0188*/ 	.word	0x0000b770
        /*018c*/ 	.word	0x00000007
        /*0190*/ 	.word	0x00000000
        /*0194*/ 	.short	0x010a
        /*0196*/ 	.byte	0x3f
	.zero		1


	//   ....[17]....
        /*0198*/ 	.word	0x0000b7f0
        /*019c*/ 	.word	0x00000009
        /*01a0*/ 	.word	0x00000000
        /*01a4*/ 	.short	0x010a
        /*01a6*/ 	.byte	0x3f
	.zero		1


	//   ....[18]....
        /*01a8*/ 	.word	0x0000b880
        /*01ac*/ 	.word	0x00000003
        /*01b0*/ 	.word	0x00000000
        /*01b4*/ 	.short	0x010a
        /*01b6*/ 	.byte	0x3f
	.zero		1


	//   ....[19]....
        /*01b8*/ 	.word	0x0000b8e0
        /*01bc*/ 	.word	0x00000003
        /*01c0*/ 	.word	0x00000000
        /*01c4*/ 	.short	0x010a
        /*01c6*/ 	.byte	0x3f
	.zero		1


	//   ....[20]....
        /*01c8*/ 	.word	0x0000b930
        /*01cc*/ 	.word	0x00000005
        /*01d0*/ 	.word	0x00000000
        /*01d4*/ 	.short	0x010a
        /*01d6*/ 	.byte	0x3f
	.zero		1


	//   ....[21]....
        /*01d8*/ 	.word	0x0000ba00
        /*01dc*/ 	.word	0x0000000e
        /*01e0*/ 	.word	0x00000018
        /*01e4*/ 	.short	0x010a
        /*01e6*/ 	.byte	0x3f
	.zero		1


	//   ....[22]....
        /*01e8*/ 	.word	0x0000bad0
        /*01ec*/ 	.word	0x00000007
        /*01f0*/ 	.word	0x00000000
        /*01f4*/ 	.short	0x010a
        /*01f6*/ 	.byte	0x3f
	.zero		1


	//   ....[23]....
        /*01f8*/ 	.word	0x0000bb20
        /*01fc*/ 	.word	0x00000009
        /*0200*/ 	.word	0x00000000
        /*0204*/ 	.short	0x010a
        /*0206*/ 	.byte	0x3f
	.zero		1


	//----- nvinfo : EIATTR_NUM_MBARRIERS
	.align		4
.L_35:
        /*0208*/ 	.byte	0x03, 0x38
        /*020a*/ 	.short	0x0008


	//----- nvinfo : EIATTR_EXIT_INSTR_OFFSETS
	.align		4
        /*020c*/ 	.byte	0x04, 0x1c
        /*020e*/ 	.short	(.L_37 - .L_36)


	//   ....[0]....
.L_36:
        /*0210*/ 	.word	0x00000930


	//   ....[1]....
        /*0214*/ 	.word	0x00001150


	//   ....[2]....
        /*0218*/ 	.word	0x0000a2d0


	//   ....[3]....
        /*021c*/ 	.word	0x0000a830


	//   ....[4]....
        /*0220*/ 	.word	0x0000b8d0


	//----- nvinfo : EIATTR_MAX_THREADS
	.align		4
.L_37:
        /*0224*/ 	.byte	0x04, 0x05
        /*0226*/ 	.short	(.L_39 - .L_38)
.L_38:
        /*0228*/ 	.word	0x00000180
        /*022c*/ 	.word	0x00000001
        /*0230*/ 	.word	0x00000001


	//----- nvinfo : EIATTR_CRS_STACK_SIZE
	.align		4
.L_39:
        /*0234*/ 	.byte	0x04, 0x1e
        /*0236*/ 	.short	(.L_41 - .L_40)
.L_40:
        /*0238*/ 	.word	0x00000000


	//----- nvinfo : EIATTR_CBANK_PARAM_SIZE
	.align		4
.L_41:
        /*023c*/ 	.byte	0x03, 0x19
        /*023e*/ 	.short	0x0470


	//----- nvinfo : EIATTR_PARAM_CBANK
	.align		4
        /*0240*/ 	.byte	0x04, 0x0a
        /*0242*/ 	.short	(.L_43 - .L_42)
	.align		4
.L_42:
        /*0244*/ 	.word	index@(.nv.constant0._ZN7cutlass13device_kernelINS_4gemm6kernel13GemmUniversalIN4cute5tupleIJiiiiEEENS1_10collective13CollectiveMmaINS1_34MainloopSm90TmaGmmaWarpSpecializedILi3ENS5_IJNS4_1CILi2EEESB_NSA_ILi1EEEEEENS1_35KernelTmaWarpSpecializedCooperativeEEENS5_IJNSA_ILi128EEENSA_ILi256EEENSA_ILi64EEEEEENS_6half_tENS5_IJlSC_lEEESK_SL_NS4_8TiledMMAINS4_8MMA_AtomIJNS4_4SM904GMMA26MMA_64x256x16_F32F16F16_SSILNSP_5MajorE0ELSR_0ELNSP_7ScaleInE1ELSS_1EEEEEENS4_6LayoutINS5_IJSB_SC_SC_EEENS5_IJSC_NSA_ILi0EEESX_EEEEENS5_IJNS4_10UnderscoreES10_S10_EEEEENS4_23SM90_TMA_LOAD_MULTICASTENS4_14ComposedLayoutINS4_7SwizzleILi3ELi4ELi3EEENS4_18smem_ptr_flag_bitsILi16EEENSV_INS5_IJNSA_ILi8EEESI_EEENS5_IJSI_SC_EEEEEEEvNS4_8identityES13_S1D_vS1E_EENS_8epilogue10collective6detail29Sm90TmaWarpSpecializedAdapterINS1H_15DefaultEpilogueISK_SL_SL_NS1G_6thread17LinearCombinationISK_Li1EffLNS1L_9ScaleType4KindE0ELNS_15FloatRoundStyleE2ESK_EENS1_15EpilogueDefaultEEEEEvvEEEEvNT_6ParamsE)
        /*0248*/ 	.short	0x0210
        /*024a*/ 	.short	0x0470


	//----- nvinfo : EIATTR_SW_WAR
	.align		4
.L_43:
        /*024c*/ 	.byte	0x04, 0x36
        /*024e*/ 	.short	(.L_45 - .L_44)
.L_44:
        /*0250*/ 	.word	0x00000008
.L_45:


//--------------------- .nv.callgraph             --------------------------
	.section	.nv.callgraph,"",@"SHT_CUDA_CALLGRAPH"
	.align	4
	.sectionentsize	8
	.align		4
        /*0000*/ 	.word	0x00000000
	.align		4
        /*0004*/ 	.word	0xffffffff
	.align		4
        /*0008*/ 	.word	index@(_ZN7cutlass13device_kernelINS_4gemm6kernel13GemmUniversalIN4cute5tupleIJiiiiEEENS1_10collective13CollectiveMmaINS1_34MainloopSm90TmaGmmaWarpSpecializedILi3ENS5_IJNS4_1CILi2EEESB_NSA_ILi1EEEEEENS1_35KernelTmaWarpSpecializedCooperativeEEENS5_IJNSA_ILi128EEENSA_ILi256EEENSA_ILi64EEEEEENS_6half_tENS5_IJlSC_lEEESK_SL_NS4_8TiledMMAINS4_8MMA_AtomIJNS4_4SM904GMMA26MMA_64x256x16_F32F16F16_SSILNSP_5MajorE0ELSR_0ELNSP_7ScaleInE1ELSS_1EEEEEENS4_6LayoutINS5_IJSB_SC_SC_EEENS5_IJSC_NSA_ILi0EEESX_EEEEENS5_IJNS4_10UnderscoreES10_S10_EEEEENS4_23SM90_TMA_LOAD_MULTICASTENS4_14ComposedLayoutINS4_7SwizzleILi3ELi4ELi3EEENS4_18smem_ptr_flag_bitsILi16EEENSV_INS5_IJNSA_ILi8EEESI_EEENS5_IJSI_SC_EEEEEEEvNS4_8identityES13_S1D_vS1E_EENS_8epilogue10collective6detail29Sm90TmaWarpSpecializedAdapterINS1H_15DefaultEpilogueISK_SL_SL_NS1G_6thread17LinearCombinationISK_Li1EffLNS1L_9ScaleType4KindE0ELNS_15FloatRoundStyleE2ESK_EENS1_15EpilogueDefaultEEEEEvvEEEEvNT_6ParamsE)
	.align		4
        /*000c*/ 	.word	index@(__assertfail)
	.align		4
        /*0010*/ 	.word	0x00000000
	.align		4
        /*0014*/ 	.word	0xfffffffe
	.align		4
        /*0018*/ 	.word	0x00000000
	.align		4
        /*001c*/ 	.word	0xfffffffd
	.align		4
        /*0020*/ 	.word	0x00000000
	.align		4
        /*0024*/ 	.word	0xfffffffc


//--------------------- .nv.constant4             --------------------------
	.section	.nv.constant4,"a",@progbits
	.align	8
	.align		8
.nv.constant4:
        /*0000*/ 	.dword	__assertfail
	.align		8
        /*0008*/ 	.dword	__unnamed_1
	.align		8
        /*0010*/ 	.dword	_ZN39_INTERNAL_28a55a62_4_k_cu_29afd594_35344cuda3std3__45__cpo5beginE
	.align		8
        /*0018*/ 	.dword	_ZN39_INTERNAL_28a55a62_4_k_cu_29afd594_35344cuda3std3__45__cpo3endE
	.align		8
        /*0020*/ 	.dword	_ZN39_INTERNAL_28a55a62_4_k_cu_29afd594_35344cuda3std3__45__cpo6cbeginE
	.align		8
        /*0028*/ 	.dword	_ZN39_INTERNAL_28a55a62_4_k_cu_29afd594_35344cuda3std3__45__cpo4cendE
	.align		8
        /*0030*/ 	.dword	_ZN39_INTERNAL_28a55a62_4_k_cu_29afd594_35344cuda3std3__441_GLOBAL__N__28a55a62_4_k_cu_29afd594_35346ignoreE
	.align		8
        /*0038*/ 	.dword	_ZN39_INTERNAL_28a55a62_4_k_cu_29afd594_35344cuda3std3__419piecewise_constructE
	.align		8
        /*0040*/ 	.dword	_ZN39_INTERNAL_28a55a62_4_k_cu_29afd594_35344cuda3std3__48in_placeE
	.align		8
        /*0048*/ 	.dword	_ZN39_INTERNAL_28a55a62_4_k_cu_29afd594_35344cuda3std6ranges3__45__cpo4swapE
	.align		8
        /*0050*/ 	.dword	_ZN39_INTERNAL_28a55a62_4_k_cu_29afd594_35344cuda3std6ranges3__45__cpo9iter_moveE
	.align		8
        /*0058*/ 	.dword	_ZN39_INTERNAL_28a55a62_4_k_cu_29afd594_35344cute7productE
	.align		8
        /*0060*/ 	.dword	_ZN39_INTERNAL_28a55a62_4_k_cu_29afd594_35344cute1_E
	.align		8
        /*0068*/ 	.dword	$str$22
	.align		8
        /*0070*/ 	.dword	$str$23


//--------------------- .text._ZN7cutlass13device_kernelINS_4gemm6kernel13GemmUniversalIN4cute5tupleIJiiiiEEENS1_10collective13CollectiveMmaINS1_34MainloopSm90TmaGmmaWarpSpecializedILi3ENS5_IJNS4_1CILi2EEESB_NSA_ILi1EEEEEENS1_35KernelTmaWarpSpecializedCooperativeEEENS5_IJNSA_ILi128EEENSA_ILi256EEENSA_ILi64EEEEEENS_6half_tENS5_IJlSC_lEEESK_SL_NS4_8TiledMMAINS4_8MMA_AtomIJNS4_4SM904GMMA26MMA_64x256x16_F32F16F16_SSILNSP_5MajorE0ELSR_0ELNSP_7ScaleInE1ELSS_1EEEEEENS4_6LayoutINS5_IJSB_SC_SC_EEENS5_IJSC_NSA_ILi0EEESX_EEEEENS5_IJNS4_10UnderscoreES10_S10_EEEEENS4_23SM90_TMA_LOAD_MULTICASTENS4_14ComposedLayoutINS4_7SwizzleILi3ELi4ELi3EEENS4_18smem_ptr_flag_bitsILi16EEENSV_INS5_IJNSA_ILi8EEESI_EEENS5_IJSI_SC_EEEEEEEvNS4_8identityES13_S1D_vS1E_EENS_8epilogue10collective6detail29Sm90TmaWarpSpecializedAdapterINS1H_15DefaultEpilogueISK_SL_SL_NS1G_6thread17LinearCombinationISK_Li1EffLNS1L_9ScaleType4KindE0ELNS_15FloatRoundStyleE2ESK_EENS1_15EpilogueDefaultEEEEEvvEEEEvNT_6ParamsE --------------------------
	.section	.text._ZN7cutlass13device_kernelINS_4gemm6kernel13GemmUniversalIN4cute5tupleIJiiiiEEENS1_10collective13CollectiveMmaINS1_34MainloopSm90TmaGmmaWarpSpecializedILi3ENS5_IJNS4_1CILi2EEESB_NSA_ILi1EEEEEENS1_35KernelTmaWarpSpecializedCooperativeEEENS5_IJNSA_ILi128EEENSA_ILi256EEENSA_ILi64EEEEEENS_6half_tENS5_IJlSC_lEEESK_SL_NS4_8TiledMMAINS4_8MMA_AtomIJNS4_4SM904GMMA26MMA_64x256x16_F32F16F16_SSILNSP_5MajorE0ELSR_0ELNSP_7ScaleInE1ELSS_1EEEEEENS4_6LayoutINS5_IJSB_SC_SC_EEENS5_IJSC_NSA_ILi0EEESX_EEEEENS5_IJNS4_10UnderscoreES10_S10_EEEEENS4_23SM90_TMA_LOAD_MULTICASTENS4_14ComposedLayoutINS4_7SwizzleILi3ELi4ELi3EEENS4_18smem_ptr_flag_bitsILi16EEENSV_INS5_IJNSA_ILi8EEESI_EEENS5_IJSI_SC_EEEEEEEvNS4_8identityES13_S1D_vS1E_EENS_8epilogue10collective6detail29Sm90TmaWarpSpecializedAdapterINS1H_15DefaultEpilogueISK_SL_SL_NS1G_6thread17LinearCombinationISK_Li1EffLNS1L_9ScaleType4KindE0ELNS_15FloatRoundStyleE2ESK_EENS1_15EpilogueDefaultEEEEEvvEEEEvNT_6ParamsE,"ax",@progbits
	.align	128
.text._ZN7cutlass13device_kernelINS_4gemm6kernel13GemmUniversalIN4cute5tupleIJiiiiEEENS1_10collective13CollectiveMmaINS1_34MainloopSm90TmaGmmaWarpSpecializedILi3ENS5_IJNS4_1CILi2EEESB_NSA_ILi1EEEEEENS1_35KernelTmaWarpSpecializedCooperativeEEENS5_IJNSA_ILi128EEENSA_ILi256EEENSA_ILi64EEEEEENS_6half_tENS5_IJlSC_lEEESK_SL_NS4_8TiledMMAINS4_8MMA_AtomIJNS4_4SM904GMMA26MMA_64x256x16_F32F16F16_SSILNSP_5MajorE0ELSR_0ELNSP_7ScaleInE1ELSS_1EEEEEENS4_6LayoutINS5_IJSB_SC_SC_EEENS5_IJSC_NSA_ILi0EEESX_EEEEENS5_IJNS4_10UnderscoreES10_S10_EEEEENS4_23SM90_TMA_LOAD_MULTICASTENS4_14ComposedLayoutINS4_7SwizzleILi3ELi4ELi3EEENS4_18smem_ptr_flag_bitsILi16EEENSV_INS5_IJNSA_ILi8EEESI_EEENS5_IJSI_SC_EEEEEEEvNS4_8identityES13_S1D_vS1E_EENS_8epilogue10collective6detail29Sm90TmaWarpSpecializedAdapterINS1H_15DefaultEpilogueISK_SL_SL_NS1G_6thread17LinearCombinationISK_Li1EffLNS1L_9ScaleType4KindE0ELNS_15FloatRoundStyleE2ESK_EENS1_15EpilogueDefaultEEEEEvvEEEEvNT_6ParamsE:
        .type           _ZN7cutlass13device_kernelINS_4gemm6kernel13GemmUniversalIN4cute5tupleIJiiiiEEENS1_10collective13CollectiveMmaINS1_34MainloopSm90TmaGmmaWarpSpecializedILi3ENS5_IJNS4_1CILi2EEESB_NSA_ILi1EEEEEENS1_35KernelTmaWarpSpecializedCooperativeEEENS5_IJNSA_ILi128EEENSA_ILi256EEENSA_ILi64EEEEEENS_6half_tENS5_IJlSC_lEEESK_SL_NS4_8TiledMMAINS4_8MMA_AtomIJNS4_4SM904GMMA26MMA_64x256x16_F32F16F16_SSILNSP_5MajorE0ELSR_0ELNSP_7ScaleInE1ELSS_1EEEEEENS4_6LayoutINS5_IJSB_SC_SC_EEENS5_IJSC_NSA_ILi0EEESX_EEEEENS5_IJNS4_10UnderscoreES10_S10_EEEEENS4_23SM90_TMA_LOAD_MULTICASTENS4_14ComposedLayoutINS4_7SwizzleILi3ELi4ELi3EEENS4_18smem_ptr_flag_bitsILi16EEENSV_INS5_IJNSA_ILi8EEESI_EEENS5_IJSI_SC_EEEEEEEvNS4_8identityES13_S1D_vS1E_EENS_8epilogue10collective6detail29Sm90TmaWarpSpecializedAdapterINS1H_15DefaultEpilogueISK_SL_SL_NS1G_6thread17LinearCombinationISK_Li1EffLNS1L_9ScaleType4KindE0ELNS_15FloatRoundStyleE2ESK_EENS1_15EpilogueDefaultEEEEEvvEEEEvNT_6ParamsE,@function
        .size           _ZN7cutlass13device_kernelINS_4gemm6kernel13GemmUniversalIN4cute5tupleIJiiiiEEENS1_10collective13CollectiveMmaINS1_34MainloopSm90TmaGmmaWarpSpecializedILi3ENS5_IJNS4_1CILi2EEESB_NSA_ILi1EEEEEENS1_35KernelTmaWarpSpecializedCooperativeEEENS5_IJNSA_ILi128EEENSA_ILi256EEENSA_ILi64EEEEEENS_6half_tENS5_IJlSC_lEEESK_SL_NS4_8TiledMMAINS4_8MMA_AtomIJNS4_4SM904GMMA26MMA_64x256x16_F32F16F16_SSILNSP_5MajorE0ELSR_0ELNSP_7ScaleInE1ELSS_1EEEEEENS4_6LayoutINS5_IJSB_SC_SC_EEENS5_IJSC_NSA_ILi0EEESX_EEEEENS5_IJNS4_10UnderscoreES10_S10_EEEEENS4_23SM90_TMA_LOAD_MULTICASTENS4_14ComposedLayoutINS4_7SwizzleILi3ELi4ELi3EEENS4_18smem_ptr_flag_bitsILi16EEENSV_INS5_IJNSA_ILi8EEESI_EEENS5_IJSI_SC_EEEEEEEvNS4_8identityES13_S1D_vS1E_EENS_8epilogue10collective6detail29Sm90TmaWarpSpecializedAdapterINS1H_15DefaultEpilogueISK_SL_SL_NS1G_6thread17LinearCombinationISK_Li1EffLNS1L_9ScaleType4KindE0ELNS_15FloatRoundStyleE2ESK_EENS1_15EpilogueDefaultEEEEEvvEEEEvNT_6ParamsE,(.L_x_325 - _ZN7cutlass13device_kernelINS_4gemm6kernel13GemmUniversalIN4cute5tupleIJiiiiEEENS1_10collective13CollectiveMmaINS1_34MainloopSm90TmaGmmaWarpSpecializedILi3ENS5_IJNS4_1CILi2EEESB_NSA_ILi1EEEEEENS1_35KernelTmaWarpSpecializedCooperativeEEENS5_IJNSA_ILi128EEENSA_ILi256EEENSA_ILi64EEEEEENS_6half_tENS5_IJlSC_lEEESK_SL_NS4_8TiledMMAINS4_8MMA_AtomIJNS4_4SM904GMMA26MMA_64x256x16_F32F16F16_SSILNSP_5MajorE0ELSR_0ELNSP_7ScaleInE1ELSS_1EEEEEENS4_6LayoutINS5_IJSB_SC_SC_EEENS5_IJSC_NSA_ILi0EEESX_EEEEENS5_IJNS4_10UnderscoreES10_S10_EEEEENS4_23SM90_TMA_LOAD_MULTICASTENS4_14ComposedLayoutINS4_7SwizzleILi3ELi4ELi3EEENS4_18smem_ptr_flag_bitsILi16EEENSV_INS5_IJNSA_ILi8EEESI_EEENS5_IJSI_SC_EEEEEEEvNS4_8identityES13_S1D_vS1E_EENS_8epilogue10collective6detail29Sm90TmaWarpSpecializedAdapterINS1H_15DefaultEpilogueISK_SL_SL_NS1G_6thread17LinearCombinationISK_Li1EffLNS1L_9ScaleType4KindE0ELNS_15FloatRoundStyleE2ESK_EENS1_15EpilogueDefaultEEEEEvvEEEEvNT_6ParamsE)
        .other          _ZN7cutlass13device_kernelINS_4gemm6kernel13GemmUniversalIN4cute5tupleIJiiiiEEENS1_10collective13CollectiveMmaINS1_34MainloopSm90TmaGmmaWarpSpecializedILi3ENS5_IJNS4_1CILi2EEESB_NSA_ILi1EEEEEENS1_35KernelTmaWarpSpecializedCooperativeEEENS5_IJNSA_ILi128EEENSA_ILi256EEENSA_ILi64EEEEEENS_6half_tENS5_IJlSC_lEEESK_SL_NS4_8TiledMMAINS4_8MMA_AtomIJNS4_4SM904GMMA26MMA_64x256x16_F32F16F16_SSILNSP_5MajorE0ELSR_0ELNSP_7ScaleInE1ELSS_1EEEEEENS4_6LayoutINS5_IJSB_SC_SC_EEENS5_IJSC_NSA_ILi0EEESX_EEEEENS5_IJNS4_10UnderscoreES10_S10_EEEEENS4_23SM90_TMA_LOAD_MULTICASTENS4_14ComposedLayoutINS4_7SwizzleILi3ELi4ELi3EEENS4_18smem_ptr_flag_bitsILi16EEENSV_INS5_IJNSA_ILi8EEESI_EEENS5_IJSI_SC_EEEEEEEvNS4_8identityES13_S1D_vS1E_EENS_8epilogue10collective6detail29Sm90TmaWarpSpecializedAdapterINS1H_15DefaultEpilogueISK_SL_SL_NS1G_6thread17LinearCombinationISK_Li1EffLNS1L_9ScaleType4KindE0ELNS_15FloatRoundStyleE2ESK_EENS1_15EpilogueDefaultEEEEEvvEEEEvNT_6ParamsE,@"STO_CUDA_ENTRY STV_DEFAULT"
_ZN7cutlass13device_kernelINS_4gemm6kernel13GemmUniversalIN4cute5tupleIJiiiiEEENS1_10collective13CollectiveMmaINS1_34MainloopSm90TmaGmmaWarpSpecializedILi3ENS5_IJNS4_1CILi2EEESB_NSA_ILi1EEEEEENS1_35KernelTmaWarpSpecializedCooperativeEEENS5_IJNSA_ILi128EEENSA_ILi256EEENSA_ILi64EEEEEENS_6half_tENS5_IJlSC_lEEESK_SL_NS4_8TiledMMAINS4_8MMA_AtomIJNS4_4SM904GMMA26MMA_64x256x16_F32F16F16_SSILNSP_5MajorE0ELSR_0ELNSP_7ScaleInE1ELSS_1EEEEEENS4_6LayoutINS5_IJSB_SC_SC_EEENS5_IJSC_NSA_ILi0EEESX_EEEEENS5_IJNS4_10UnderscoreES10_S10_EEEEENS4_23SM90_TMA_LOAD_MULTICASTENS4_14ComposedLayoutINS4_7SwizzleILi3ELi4ELi3EEENS4_18smem_ptr_flag_bitsILi16EEENSV_INS5_IJNSA_ILi8EEESI_EEENS5_IJSI_SC_EEEEEEEvNS4_8identityES13_S1D_vS1E_EENS_8epilogue10collective6detail29Sm90TmaWarpSpecializedAdapterINS1H_15DefaultEpilogueISK_SL_SL_NS1G_6thread17LinearCombinationISK_Li1EffLNS1L_9ScaleType4KindE0ELNS_15FloatRoundStyleE2ESK_EENS1_15EpilogueDefaultEEEEEvvEEEEvNT_6ParamsE:
[----:B------:R-:W0:Y:S01]  /*0000*/  LDC R1, c[0x0][0x28] ;  /* 0x00000a00ff017b82 */ /* 0x000e220000000800 */
[----:B------:R-:W1:Y:S01]  /*0010*/  S2R R18, SR_TID.X ;  /* 0x0000000000127919 */ /* 0x000e620000002100 */
[----:B------:R-:W-:Y:S01]  /*0020*/  ELECT P0, URZ, PT ;  /* 0x00000000003f782f */ /* 0x000fe20003800000 */
[----:B------:R-:W-:Y:S01]  /*0030*/  BSSY B0, `(.L_x_0) ;  /* 0x000000f000007945 */ /* 0x000fe20003800000 */
[--C-:B-1----:R-:W-:Y:S02]  /*0040*/  SHF.R.U32.HI R0, RZ, 0x5, R18.reuse ;  /* 0x00000005ff007819 */ /* 0x102fe40000011612 */
[----:B------:R-:W-:-:S03]  /*0050*/  SHF.R.U32.HI R3, RZ, 0x7, R18 ;  /* 0x00000007ff037819 */ /* 0x000fc60000011612 */
[----:B------:R-:W1:Y:S04]  /*0060*/  SHFL.IDX PT, R2, R0, RZ, 0x1f ;  /* 0x00001fff00027589 */ /* 0x000e6800000e0000 */
[----:B------:R2:W3:Y:S01]  /*0070*/  SHFL.IDX PT, R5, R3, RZ, 0x1f ;  /* 0x00001fff03057589 */ /* 0x0004e200000e0000 */
[----:B-1----:R-:W-:-:S13]  /*0080*/  ISETP.NE.OR P0, PT, R2, RZ, !P0 ;  /* 0x000000ff0200720c */ /* 0x002fda0004705670 */
[----:B0-23--:R-:W-:Y:S05]  /*0090*/  @P0 BRA `(.L_x_1) ;  /* 0x0000000000200947 */ /* 0x00dfea0003800000 */
[----:B------:R-:W-:Y:S02]  /*00a0*/  ULDC.64 UR4, c[0x0][0x198] ;  /* 0x0000660000047ab9 */ /* 0x000fe40000000a00 */
[----:B------:R-:W-:Y:S02]  /*00b0*/  UIADD3 UR6, UP0, UR4, 0xf0, URZ ;  /* 0x000000f004067890 */ /* 0x000fe4000ff1e03f */
[----:B------:R-:W-:Y:S02]  /*00c0*/  UIADD3 UR4, UP1, UR4, 0x1f0, URZ ;  /* 0x000001f004047890 */ /* 0x000fe4000ff3e03f */
[----:B------:R-:W-:Y:S02]  /*00d0*/  UIADD3.X UR7, URZ, UR5, URZ, UP0, !UPT ;  /* 0x000000053f077290 */ /* 0x000fe400087fe43f */
[----:B------:R-:W-:-:S07]  /*00e0*/  UIADD3.X UR5, URZ, UR5, URZ, UP1, !UPT ;  /* 0x000000053f057290 */ /* 0x000fce0008ffe43f */
[----:B------:R0:W-:Y:S02]  /*00f0*/  UTMACCTL.PF [UR6] ;  /* 0x00000000060079b9 */ /* 0x0001e40008040000 */
[----:B------:R0:W-:Y:S02]  /*0100*/  UTMACCTL.PF [UR4] ;  /* 0x00000000040079b9 */ /* 0x0001e40008040000 */
[----:B0-----:R-:W-:Y:S01]  /*0110*/  NOP ;  /* 0x0000000000007918 */ /* 0x001fe20000000000 */
.L_x_1:
[----:B------:R-:W-:Y:S05]  /*0120*/  BSYNC B0 ;  /* 0x0000000000007941 */ /* 0x000fea0003800000 */
.L_x_0:
[----:B------:R-:W0:Y:S02]  /*0130*/  SHFL.IDX PT, R3, R0, RZ, 0x1f ;  /* 0x00001fff00037589 */ /* 0x000e2400000e0000 */
[----:B0-----:R-:W-:-:S13]  /*0140*/  ISETP.NE.AND P0, PT, R3, RZ, PT ;  /* 0x000000ff0300720c */ /* 0x001fda0003f05270 */
[----:B------:R-:W-:Y:S05]  /*0150*/  @P0 BRA `(.L_x_2) ;  /* 0x0000000000500947 */ /* 0x000fea0003800000 */
[----:B------:R-:W0:Y:S01]  /*0160*/  S2UR UR8, SR_CgaCtaId ;  /* 0x00000000000879c3 */ /* 0x000e220000008800 */
[----:B------:R-:W-:Y:S01]  /*0170*/  UMOV UR4, 0x400 ;  /* 0x0000040000047882 */ /* 0x000fe20000000000 */
[----:B------:R-:W-:Y:S01]  /*0180*/  UMOV UR5, 0x1 ;  /* 0x0000000100057882 */ /* 0x000fe20000000000 */
[----:B------:R-:W-:Y:S01]  /*0190*/  UMOV UR6, 0x6 ;  /* 0x0000000600067882 */ /* 0x000fe20000000000 */
[----:B------:R-:W-:Y:S01]  /*01a0*/  ELECT P0, URZ, PT ;  /* 0x00000000003f782f */ /* 0x000fe20003800000 */
[----:B------:R-:W-:-:S04]  /*01b0*/  UIADD3 UR6, -UR6, 0x100000, URZ ;  /* 0x0010000006067890 */ /* 0x000fc8000fffe13f */
[----:B------:R-:W-:Y:S02]  /*01c0*/  USHF.L.U32 UR7, UR6, 0xb, URZ ;  /* 0x0000000b06077899 */ /* 0x000fe4000800063f */
[----:B------:R-:W-:Y:S02]  /*01d0*/  USHF.L.U32 UR6, UR6, 0x1, URZ ;  /* 0x0000000106067899 */ /* 0x000fe4000800063f */
[----:B0-----:R-:W-:Y:S02]  /*01e0*/  ULEA UR8, UR8, UR4, 0x18 ;  /* 0x0000000408087291 */ /* 0x001fe4000f8ec03f */
[----:B------:R-:W-:-:S04]  /*01f0*/  UIADD3 UR4, -UR5, 0x100000, URZ ;  /* 0x0010000005047890 */ /* 0x000fc8000fffe13f */
[----:B------:R-:W-:Y:S02]  /*0200*/  USHF.L.U32 UR5, UR4, 0xb, URZ ;  /* 0x0000000b04057899 */ /* 0x000fe4000800063f */
[----:B------:R-:W-:Y:S01]  /*0210*/  USHF.L.U32 UR4, UR4, 0x1, URZ ;  /* 0x0000000104047899 */ /* 0x000fe2000800063f */
[----:B------:R-:W0:Y:S11]  /*0220*/  FENCE.VIEW.ASYNC.S ;  /* 0x00000000000073c6 */ /* 0x000e360000000000 */
[----:B0-----:R0:W1:Y:S01]  /*0230*/  SYNCS.EXCH.64 URZ, [UR8], UR4 ;  /* 0x00000004083f75b2 */ /* 0x0010620008000100 */
[----:B------:R0:W2:Y:S01]  /*0240*/  SYNCS.EXCH.64 URZ, [UR8+0x18], UR6 ;  /* 0x00001806083f75b2 */ /* 0x0000a20008000100 */
[----:B------:R0:W3:Y:S01]  /*0250*/  SYNCS.EXCH.64 URZ, [UR8+0x8], UR4 ;  /* 0x00000804083f75b2 */ /* 0x0000e20008000100 */
[----:B------:R0:W4:Y:S01]  /*0260*/  SYNCS.EXCH.64 URZ, [UR8+0x20], UR6 ;  /* 0x00002006083f75b2 */ /* 0x0001220008000100 */
[----:B------:R0:W0:Y:S01]  /*0270*/  SYNCS.EXCH.64 URZ, [UR8+0x10], UR4 ;  /* 0x00001004083f75b2 */ /* 0x0000220008000100 */
[----:B------:R0:W0:Y:S01]  /*0280*/  SYNCS.EXCH.64 URZ, [UR8+0x28], UR6 ;  /* 0x00002806083f75b2 */ /* 0x0000220008000100 */
[----:B------:R-:W-:Y:S01]  /*0290*/  NOP ;  /* 0x0000000000007918 */ /* 0x000fe20000000000 */
.L_x_2:
[----:B------:R-:W-:Y:S01]  /*02a0*/  SHF.R.S32.HI R7, RZ, 0x1f, R18 ;  /* 0x0000001fff077819 */ /* 0x000fe20000011412 */
[----:B------:R-:W5:Y:S01]  /*02b0*/  SHFL.IDX PT, R0, R0, RZ, 0x1f ;  /* 0x00001fff00007589 */ /* 0x000f6200000e0000 */
[----:B0-----:R-:W0:Y:S01]  /*02c0*/  S2UR UR8, SR_CTAID.X ;  /* 0x00000000000879c3 */ /* 0x001e220000002500 */
[----:B------:R-:W-:Y:S02]  /*02d0*/  ELECT P0, URZ, PT ;  /* 0x00000000003f782f */ /* 0x000fe40003800000 */
[----:B------:R-:W-:Y:S01]  /*02e0*/  LEA.HI R7, R7, R18, RZ, 0x7 ;  /* 0x0000001207077211 */ /* 0x000fe200078f38ff */
[----:B------:R-:W1:Y:S01]  /*02f0*/  S2R R4, SR_CTAID.Y ;  /* 0x0000000000047919 */ /* 0x000e620000002600 */
[----:B------:R-:W-:Y:S01]  /*0300*/  SHF.R.S32.HI R8, RZ, 0x1f, R3 ;  /* 0x0000001fff087819 */ /* 0x000fe20000011403 */
[----:B------:R-:W-:Y:S01]  /*0310*/  ULDC UR4, c[0x0][0x150] ;  /* 0x0000540000047ab9 */ /* 0x000fe20000000800 */
[----:B------:R-:W-:Y:S01]  /*0320*/  LOP3.LUT R7, R7, 0xffffff80, RZ, 0xc0, !PT ;  /* 0xffffff8007077812 */ /* 0x000fe200078ec0ff */
[----:B------:R-:W-:Y:S01]  /*0330*/  NOP ;  /* 0x0000000000007918 */ /* 0x000fe20000000000 */
[----:B------:R-:W-:Y:S01]  /*0340*/  LEA.HI R8, R8, R3, RZ, 0x2 ;  /* 0x0000000308087211 */ /* 0x000fe200078f10ff */
[----:B------:R-:W2:Y:S01]  /*0350*/  LDC R10, c[0x0][0x144] ;  /* 0x00005100ff0a7b82 */ /* 0x000ea20000000800 */
[----:B------:R-:W-:Y:S01]  /*0360*/  NOP ;  /* 0x0000000000007918 */ /* 0x000fe20000000000 */
[----:B------:R-:W-:Y:S01]  /*0370*/  IMAD.IADD R6, R18, 0x1, -R7 ;  /* 0x0000000112067824 */ /* 0x000fe200078e0a07 */
[----:B------:R-:W-:Y:S01]  /*0380*/  LOP3.LUT R8, R8, 0x3ffffffc, RZ, 0xc0, !PT ;  /* 0x3ffffffc08087812 */ /* 0x000fe200078ec0ff */
[----:B------:R-:W-:Y:S01]  /*0390*/  IMAD.MOV.U32 R22, RZ, RZ, 0x1 ;  /* 0x00000001ff167424 */ /* 0x000fe200078e00ff */
[----:B------:R-:W-:-:S02]  /*03a0*/  ISETP.NE.AND P3, PT, R5, RZ, PT ;  /* 0x000000ff0500720c */ /* 0x000fc40003f65270 */
[----:B------:R-:W-:Y:S01]  /*03b0*/  SHF.R.S32.HI R7, RZ, 0x1f, R6 ;  /* 0x0000001fff077819 */ /* 0x000fe20000011406 */
[----:B------:R-:W-:Y:S01]  /*03c0*/  IMAD.IADD R8, R3, 0x1, -R8 ;  /* 0x0000000103087824 */ /* 0x000fe200078e0a08 */
[----:B------:R-:W3:Y:S02]  /*03d0*/  LDC R13, c[0x0][0x140] ;  /* 0x00005000ff0d7b82 */ /* 0x000ee40000000800 */
[----:B------:R-:W-:Y:S02]  /*03e0*/  LEA.HI R7, R7, R6, RZ, 0x3 ;  /* 0x0000000607077211 */ /* 0x000fe400078f18ff */
[----:B-----5:R-:W-:Y:S02]  /*03f0*/  ISETP.NE.OR P0, PT, R0, RZ, !P0 ;  /* 0x000000ff0000720c */ /* 0x020fe40004705670 */
[--C-:B------:R-:W-:Y:S02]  /*0400*/  SHF.R.S32.HI R0, RZ, 0x3, R7.reuse ;  /* 0x00000003ff007819 */ /* 0x100fe40000011407 */
[----:B------:R-:W-:-:S02]  /*0410*/  SHF.R.S32.HI R7, RZ, 0x1f, R7 ;  /* 0x0000001fff077819 */ /* 0x000fc40000011407 */
[----:B0-----:R-:W-:Y:S02]  /*0420*/  I2FP.F32.U32 R9, UR8 ;  /* 0x0000000800097c45 */ /* 0x001fe40008201000 */
[----:B------:R-:W-:-:S03]  /*0430*/  LEA.HI R7, R7, R0, RZ, 0x2 ;  /* 0x0000000007077211 */ /* 0x000fc600078f10ff */
[----:B------:R-:W-:Y:S01]  /*0440*/  FMUL R9, R9, UR4 ;  /* 0x0000000409097c20 */ /* 0x000fe20008400000 */
[----:B------:R-:W-:Y:S01]  /*0450*/  LOP3.LUT R7, R7, 0xfffffffc, RZ, 0xc0, !PT ;  /* 0xfffffffc07077812 */ /* 0x000fe200078ec0ff */
[----:B------:R-:W-:Y:S01]  /*0460*/  VOTEU.ALL UP0, P0 ;  /* 0x00000000003f7886 */ /* 0x000fe20000000000 */
[----:B-1----:R-:W-:Y:S01]  /*0470*/  I2FP.F32.U32 R3, R4 ;  /* 0x0000000400037245 */ /* 0x002fe20000201000 */
[----:B------:R-:W-:Y:S01]  /*0480*/  ULDC UR4, c[0x0][0x154] ;  /* 0x0000550000047ab9 */ /* 0x000fe20000000800 */
[----:B------:R-:W-:Y:S01]  /*0490*/  VOTEU.ALL UP1, P0 ;  /* 0x00000000003f7886 */ /* 0x000fe20000020000 */
[----:B------:R-:W0:Y:S01]  /*04a0*/  F2I.U32.TRUNC.NTZ R9, R9 ;  /* 0x0000000900097305 */ /* 0x000e22000020f000 */
[----:B------:R-:W-:Y:S01]  /*04b0*/  IMAD.IADD R7, R0, 0x1, -R7 ;  /* 0x0000000100077824 */ /* 0x000fe200078e0a07 */
[----:B------:R-:W1:Y:S01]  /*04c0*/  @!UP0 S2UR UR7, SR_CgaCtaId ;  /* 0x00000000000789c3 */ /* 0x000e620000008800 */
[----:B------:R-:W-:Y:S01]  /*04d0*/  FMUL R12, R3, UR4 ;  /* 0x00000004030c7c20 */ /* 0x000fe20008400000 */
[----:B------:R-:W-:Y:S01]  /*04e0*/  UMOV UR4, 0x20 ;  /* 0x0000002000047882 */ /* 0x000fe20000000000 */
[----:B------:R-:W-:Y:S01]  /*04f0*/  IMAD R8, R8, 0x4, R7 ;  /* 0x0000000408087824 */ /* 0x000fe200078e0207 */
[----:B------:R-:W-:Y:S01]  /*0500*/  @!UP0 UMOV UR6, 0x400 ;  /* 0x0000040000068882 */ /* 0x000fe20000000000 */
[----:B------:R-:W-:-:S04]  /*0510*/  @!UP0 UIADD3 UR4, -UR4, 0x100000, URZ ;  /* 0x0010000004048890 */ /* 0x000fc8000fffe13f */
[----:B------:R-:W-:Y:S02]  /*0520*/  @!UP0 USHF.L.U32 UR5, UR4, 0xb, URZ ;  /* 0x0000000b04058899 */ /* 0x000fe4000800063f */
[----:B------:R-:W-:Y:S01]  /*0530*/  @!UP0 USHF.L.U32 UR4, UR4, 0x1, URZ ;  /* 0x0000000104048899 */ /* 0x000fe2000800063f */
[----:B---3--:R-:W-:Y:S01]  /*0540*/  ISETP.EQ.U32.AND P2, PT, R13, 0x1, PT ;  /* 0x000000010d00780c */ /* 0x008fe20003f42070 */
[----:B------:R-:W3:Y:S01]  /*0550*/  F2I.U32.TRUNC.NTZ R12, R12 ;  /* 0x0000000c000c7305 */ /* 0x000ee2000020f000 */
[----:B------:R-:W-:Y:S01]  /*0560*/  LEA.HI R0, R8, R8, RZ, 0x1 ;  /* 0x0000000808007211 */ /* 0x000fe200078f08ff */
[----:B------:R-:W5:Y:S03]  /*0570*/  LDC R7, c[0x0][0x148] ;  /* 0x00005200ff077b82 */ /* 0x000f660000000800 */
[----:B------:R-:W-:Y:S01]  /*0580*/  LOP3.LUT R11, R0, 0xfffffffe, RZ, 0xc0, !PT ;  /* 0xfffffffe000b7812 */ /* 0x000fe200078ec0ff */
[----:B0-----:R-:W-:Y:S01]  /*0590*/  IMAD.MOV R15, RZ, RZ, -R9 ;  /* 0x000000ffff0f7224 */ /* 0x001fe200078e0a09 */
[----:B------:R-:W-:-:S03]  /*05a0*/  SHF.R.S32.HI R9, RZ, 0x1f, R2 ;  /* 0x0000001fff097819 */ /* 0x000fc60000011402 */
[----:B--2---:R-:W-:Y:S01]  /*05b0*/  IMAD R3, R10, R15, UR8 ;  /* 0x000000080a037e24 */ /* 0x004fe2000f8e020f */
[----:B------:R-:W-:Y:S01]  /*05c0*/  LEA.HI R9, R9, R2, RZ, 0x2 ;  /* 0x0000000209097211 */ /* 0x000fe200078f10ff */
[C---:B------:R-:W-:Y:S02]  /*05d0*/  IMAD.IADD R0, R8.reuse, 0x1, -R11 ;  /* 0x0000000108007824 */ /* 0x040fe400078e0a0b */
[----:B------:R-:W-:Y:S01]  /*05e0*/  IMAD.SHL.U32 R11, R8, 0x4, RZ ;  /* 0x00000004080b7824 */ /* 0x000fe200078e00ff */
[----:B------:R-:W-:Y:S01]  /*05f0*/  LOP3.LUT R9, R9, 0xfffffffc, RZ, 0xc0, !PT ;  /* 0xfffffffc09097812 */ /* 0x000fe200078ec0ff */
[----:B---3--:R-:W-:Y:S01]  /*0600*/  IMAD.MOV R21, RZ, RZ, -R12 ;  /* 0x000000ffff157224 */ /* 0x008fe200078e0a0c */
[----:B------:R-:W-:Y:S01]  /*0610*/  ISETP.NE.AND P4, PT, R0, R3, PT ;  /* 0x000000030000720c */ /* 0x000fe20003f85270 */
[----:B-1----:R-:W-:Y:S01]  /*0620*/  @!UP0 ULEA UR6, UR7, UR6, 0x18 ;  /* 0x0000000607068291 */ /* 0x002fe2000f8ec03f */
[----:B------:R-:W-:Y:S01]  /*0630*/  LOP3.LUT R152, R8, 0xc, R11, 0x78, !PT ;  /* 0x0000000c08987812 */ /* 0x000fe200078e780b */
[----:B------:R-:W-:Y:S01]  /*0640*/  IMAD.IADD R0, R2, 0x1, -R9 ;  /* 0x0000000102007824 */ /* 0x000fe200078e0a09 */
[----:B------:R-:W-:Y:S01]  /*0650*/  VOTEU.ALL UP0, P0 ;  /* 0x00000000003f7886 */ /* 0x000fe20000000000 */
[----:B------:R-:W-:Y:S01]  /*0660*/  LOP3.LUT P0, RZ, R6, 0x7, RZ, 0xc0, !PT ;  /* 0x0000000706ff7812 */ /* 0x000fe2000780c0ff */
[----:B------:R-:W-:-:S02]  /*0670*/  VIADD R6, R5, 0xffffffff ;  /* 0xffffffff05067836 */ /* 0x000fc40000000000 */
[----:B------:R-:W-:Y:S01]  /*0680*/  ISETP.NE.AND P1, PT, R0, 0x3, PT ;  /* 0x000000030000780c */ /* 0x000fe20003f25270 */
[----:B-----5:R-:W-:Y:S01]  /*0690*/  IMAD R9, R7, R21, R4 ;  /* 0x0000001507097224 */ /* 0x020fe200078e0204 */
[----:B------:R-:W-:Y:S02]  /*06a0*/  ISETP.LT.U32.AND P0, PT, R152, 0x4, !P0 ;  /* 0x000000049800780c */ /* 0x000fe40004701070 */
[----:B------:R-:W-:Y:S01]  /*06b0*/  ISETP.EQ.OR P1, PT, R0, RZ, !P1 ;  /* 0x000000ff0000720c */ /* 0x000fe20004f22670 */
[----:B------:R-:W0:Y:S02]  /*06c0*/  FENCE.VIEW.ASYNC.S ;  /* 0x00000000000073c6 */ /* 0x000e240000000000 */
[----:B0-----:R0:W1:Y:S01]  /*06d0*/  @!UP0 SYNCS.EXCH.64 URZ, [UR6+0x40], UR4 ;  /* 0x00004004063f85b2 */ /* 0x0010620008000100 */
[----:B------:R-:W-:Y:S02]  /*06e0*/  @P4 LEA.HI R2, R152, R152, RZ, 0x1 ;  /* 0x0000009898024211 */ /* 0x000fe400078f08ff */
[----:B------:R-:W-:-:S02]  /*06f0*/  ISETP.EQ.AND P1, PT, R5, RZ, P1 ;  /* 0x000000ff0500720c */ /* 0x000fc40000f22270 */
[----:B------:R-:W-:Y:S02]  /*0700*/  @P4 SHF.R.S32.HI R2, RZ, 0x1, R2 ;  /* 0x00000001ff024819 */ /* 0x000fe40000011402 */
[----:B------:R-:W-:Y:S02]  /*0710*/  ISETP.GE.U32.AND P6, PT, R6, 0x2, PT ;  /* 0x000000020600780c */ /* 0x000fe40003fc6070 */
[----:B------:R-:W-:Y:S02]  /*0720*/  @P4 ISETP.NE.AND P5, PT, R2, R9, PT ;  /* 0x000000090200420c */ /* 0x000fe40003fa5270 */
[----:B------:R-:W-:Y:S02]  /*0730*/  SEL R9, RZ, 0x1, !P0 ;  /* 0x00000001ff097807 */ /* 0x000fe40004000000 */
[----:B------:R-:W-:Y:S02]  /*0740*/  @P4 SEL R22, RZ, 0x1, P5 ;  /* 0x00000001ff164807 */ /* 0x000fe40002800000 */
[----:B------:R-:W-:Y:S01]  /*0750*/  SEL R19, RZ, 0x1, !P1 ;  /* 0x00000001ff137807 */ /* 0x000fe20004800000 */
[----:B------:R0:W2:Y:S01]  /*0760*/  @!UP1 SYNCS.EXCH.64 URZ, [UR6+0x48], UR4 ;  /* 0x00004804063f95b2 */ /* 0x0000a20008000100 */
[----:B------:R-:W-:Y:S01]  /*0770*/  LOP3.LUT R22, R22, R9, RZ, 0xc0, !PT ;  /* 0x0000000916167212 */ /* 0x000fe200078ec0ff */
[----:B------:R-:W-:Y:S01]  /*0780*/  NOP ;  /* 0x0000000000007918 */ /* 0x000fe20000000000 */
[----:B------:R-:W-:Y:S01]  /*0790*/  SEL R19, R19, 0x2, P6 ;  /* 0x0000000213137807 */ /* 0x000fe20003000000 */
[----:B------:R-:W-:Y:S06]  /*07a0*/  @!P2 BRA `(.L_x_3) ;  /* 0x000000000008a947 */ /* 0x000fec0003800000 */
[----:B-12-4-:R-:W-:Y:S01]  /*07b0*/  UCGABAR_ARV ;  /* 0x00000000000079c7 */ /* 0x016fe20008000000 */
[----:B------:R-:W-:Y:S05]  /*07c0*/  BRA `(.L_x_4) ;  /* 0x0000000000047947 */ /* 0x000fea0003800000 */
.L_x_3:
[----:B-12-4-:R-:W-:Y:S01]  /*07d0*/  NOP ;  /* 0x0000000000007918 */ /* 0x016fe20000000000 */
.L_x_4:
[----:B------:R-:W1:Y:S01]  /*07e0*/  LDC R2, c[0x0][0x65c] ;  /* 0x00019700ff027b82 */ /* 0x000e620000000800 */
[----:B------:R-:W-:Y:S02]  /*07f0*/  IMAD.U32 R8, RZ, RZ, UR8 ;  /* 0x00000008ff087e24 */ /* 0x000fe4000f8e00ff */
[----:B------:R-:W-:Y:S01]  /*0800*/  IMAD.MOV.U32 R9, RZ, RZ, RZ ;  /* 0x000000ffff097224 */ /* 0x000fe200078e00ff */
[----:B-1----:R-:W-:-:S04]  /*0810*/  ISETP.NE.AND P1, PT, R2, 0x1, PT ;  /* 0x000000010200780c */ /* 0x002fc80003f25270 */
[----:B------:R-:W-:-:S09]  /*0820*/  P2R R5, PR, RZ, 0x2 ;  /* 0x00000002ff057803 */ /* 0x000fd20000000000 */
[----:B------:R-:W1:Y:S01]  /*0830*/  @P1 LDC R17, c[0x0][0x10] ;  /* 0x00000400ff111b82 */ /* 0x000e620000000800 */
[----:B------:R-:W-:Y:S02]  /*0840*/  @P1 IMAD.MOV.U32 R5, RZ, RZ, RZ ;  /* 0x000000ffff051224 */ /* 0x000fe400078e00ff */
[----:B------:R-:W-:-:S05]  /*0850*/  @P1 IMAD.MOV.U32 R13, RZ, RZ, RZ ;  /* 0x000000ffff0d1224 */ /* 0x000fca00078e00ff */
[----:B------:R-:W2:Y:S01]  /*0860*/  @!P1 LDC R11, c[0x0][0xc] ;  /* 0x00000300ff0b9b82 */ /* 0x000ea20000000800 */
[----:B-1----:R-:W-:-:S04]  /*0870*/  @P1 IMAD.WIDE.U32 R16, R17, UR8, R4 ;  /* 0x0000000811101c25 */ /* 0x002fc8000f8e0004 */
[----:B------:R-:W-:Y:S02]  /*0880*/  @P1 IMAD.IADD R17, R17, 0x1, R13 ;  /* 0x0000000111111824 */ /* 0x000fe400078e020d */
[----:B--2---:R-:W-:-:S04]  /*0890*/  @!P1 IMAD.WIDE.U32 R8, R4, R11, R8 ;  /* 0x0000000b04089225 */ /* 0x004fc800078e0008 */
[----:B------:R-:W-:Y:S02]  /*08a0*/  @!P1 IMAD.MOV.U32 R16, RZ, RZ, R8 ;  /* 0x000000ffff109224 */ /* 0x000fe400078e0008 */
[----:B------:R-:W-:Y:S01]  /*08b0*/  @!P1 IMAD.MOV.U32 R17, RZ, RZ, R9 ;  /* 0x000000ffff119224 */ /* 0x000fe200078e0009 */
[----:B------:R-:W-:Y:S06]  /*08c0*/  @!P2 BRA `(.L_x_5) ;  /* 0x00000000000ca947 */ /* 0x000fec0003800000 */
[----:B------:R-:W-:Y:S01]  /*08d0*/  UCGABAR_WAIT ;  /* 0x0000000000007dc7 */ /* 0x000fe20008000000 */
[----:B------:R-:W-:Y:S01]  /*08e0*/  CCTL.IVALL ;  /* 0x00000000ff00798f */ /* 0x000fe20002000000 */
[----:B------:R-:W-:Y:S05]  /*08f0*/  BRA `(.L_x_6) ;  /* 0x0000000000047947 */ /* 0x000fea0003800000 */
.L_x_5:
[----:B------:R-:W-:Y:S06]  /*0900*/  BAR.SYNC.DEFER_BLOCKING 0x0 ;  /* 0x0000000000007b1d */ /* 0x000fec0000010000 */
.L_x_6:
[----:B------:R-:W-:Y:S05]  /*0910*/  @!P3 BRA `(.L_x_7) ;  /* 0x000000980070b947 */ /* 0x000fea0003800000 */
[----:B------:R-:W-:-:S13]  /*0920*/  ISETP.GT.U32.AND P0, PT, R6, 0x1, PT ;  /* 0x000000010600780c */ /* 0x000fda0003f04070 */
[----:B0-----:R-:W-:Y:S05]  /*0930*/  @P0 EXIT ;  /* 0x000000000000094d */ /* 0x001fea0003800000 */
[----:B------:R-:W-:Y:S01]  /*0940*/  ULDC.64 UR4, c[0x0][0x650] ;  /* 0x0001940000047ab9 */ /* 0x000fe20000000a00 */
[----:B------:R-:W-:Y:S01]  /*0950*/  PRMT R0, RZ, 0x7610, R0 ;  /* 0x00007610ff007816 */ /* 0x000fe20000000000 */
[----:B------:R-:W-:Y:S01]  /*0960*/  IMAD.MOV.U32 R154, RZ, RZ, -0x1 ;  /* 0xffffffffff9a7424 */ /* 0x000fe200078e00ff */
[----:B------:R-:W-:Y:S01]  /*0970*/  ISETP.GE.U32.AND P0, PT, R16, UR4, PT ;  /* 0x0000000410007c0c */ /* 0x000fe2000bf06070 */
[----:B------:R-:W-:Y:S02]  /*0980*/  IMAD.MOV.U32 R153, RZ, RZ, -0x1 ;  /* 0xffffffffff997424 */ /* 0x000fe400078e00ff */
[----:B------:R-:W-:Y:S01]  /*0990*/  IMAD.MOV.U32 R23, RZ, RZ, -0x1 ;  /* 0xffffffffff177424 */ /* 0x000fe200078e00ff */
[----:B------:R-:W-:-:S13]  /*09a0*/  ISETP.GE.U32.AND.EX P0, PT, R17, UR5, PT, P0 ;  /* 0x0000000511007c0c */ /* 0x000fda000bf06100 */
[----:B------:R-:W-:Y:S05]  /*09b0*/  @P0 BRA `(.L_x_8) ;  /* 0x00000004002c0947 */ /* 0x000fea0003800000 */
[----:B------:R-:W0:Y:S01]  /*09c0*/  LDC.64 R24, c[0x0][0x628] ;  /* 0x00018a00ff187b82 */ /* 0x000e220000000a00 */
[----:B------:R-:W-:Y:S02]  /*09d0*/  IMAD.MOV.U32 R8, RZ, RZ, R16 ;  /* 0x000000ffff087224 */ /* 0x000fe400078e0010 */
[----:B------:R-:W-:-:S05]  /*09e0*/  IMAD.MOV.U32 R9, RZ, RZ, R17 ;  /* 0x000000ffff097224 */ /* 0x000fca00078e0011 */
[----:B------:R-:W1:Y:S08]  /*09f0*/  LDC R0, c[0x0][0x630] ;  /* 0x00018c00ff007b82 */ /* 0x000e700000000800 */
[----:B------:R-:W2:Y:S01]  /*0a00*/  LDC.64 R26, c[0x0][0x620] ;  /* 0x00018800ff1a7b82 */ /* 0x000ea20000000a00 */
[----:B0-----:R-:W-:-:S04]  /*0a10*/  ISETP.NE.U32.AND P0, PT, R24, RZ, PT ;  /* 0x000000ff1800720c */ /* 0x001fc80003f05070 */
[----:B------:R-:W-:-:S13]  /*0a20*/  ISETP.NE.AND.EX P0, PT, R25, RZ, PT, P0 ;  /* 0x000000ff1900720c */ /* 0x000fda0003f05300 */
[----:B-12---:R-:W-:Y:S05]  /*0a30*/  @!P0 BRA `(.L_x_9) ;  /* 0x0000000000288947 */ /* 0x006fea0003800000 */
[----:B------:R-:W0:Y:S02]  /*0a40*/  LDC R13, c[0x0][0x634] ;  /* 0x00018d00ff0d7b82 */ /* 0x000e240000000800 */
[----:B0-----:R-:W-:-:S05]  /*0a50*/  IADD3 R13, P0, R16, R13, RZ ;  /* 0x0000000d100d7210 */ /* 0x001fca0007f1e0ff */
[----:B------:R-:W-:-:S04]  /*0a60*/  IMAD.X R15, RZ, RZ, R17, P0 ;  /* 0x000000ffff0f7224 */ /* 0x000fc800000e0611 */
[----:B------:R-:W-:-:S04]  /*0a70*/  IMAD.WIDE.U32 R8, R15, R24, RZ ;  /* 0x000000180f087225 */ /* 0x000fc800078e00ff */
[----:B------:R-:W-:-:S04]  /*0a80*/  IMAD.WIDE.U32 R10, P0, R13, R25, R8 ;  /* 0x000000190d0a7225 */ /* 0x000fc80007800008 */
[----:B------:R-:W-:-:S04]  /*0a90*/  IMAD.WIDE.U32 R8, R13, R24, RZ ;  /* 0x000000180d087225 */ /* 0x000fc800078e00ff */
[----:B------:R-:W-:Y:S01]  /*0aa0*/  IMAD.X R13, RZ, RZ, RZ, P0 ;  /* 0x000000ffff0d7224 */ /* 0x000fe200000e06ff */
[----:B------:R-:W-:Y:S01]  /*0ab0*/  IADD3 RZ, P0, R9, R10, RZ ;  /* 0x0000000a09ff7210 */ /* 0x000fe20007f1e0ff */
[----:B------:R-:W-:-:S04]  /*0ac0*/  IMAD.MOV.U32 R12, RZ, RZ, R11 ;  /* 0x000000ffff0c7224 */ /* 0x000fc800078e000b */
[----:B------:R-:W-:-:S08]  /*0ad0*/  IMAD.WIDE.U32.X R8, R15, R25, R12, P0 ;  /* 0x000000190f087225 */ /* 0x000fd000000e040c */
.L_x_9:
[----:B------:R-:W0:Y:S01]  /*0ae0*/  LDC.64 R24, c[0x0][0x640] ;  /* 0x00019000ff187b82 */ /* 0x000e220000000a00 */
[-CC-:B------:R-:W-:Y:S01]  /*0af0*/  SHF.R.U64 R28, R8, R0.reuse, R9.reuse ;  /* 0x00000000081c7219 */ /* 0x180fe20000001209 */
[----:B------:R-:W-:Y:S01]  /*0b00*/  IMAD R30, R7, R21, R4 ;  /* 0x00000015071e7224 */ /* 0x000fe200078e0204 */
[----:B------:R-:W-:Y:S01]  /*0b10*/  SHF.R.U32.HI R0, RZ, R0, R9 ;  /* 0x00000000ff007219 */ /* 0x000fe20000011609 */
[----:B------:R-:W-:Y:S01]  /*0b20*/  IMAD.MOV.U32 R21, RZ, RZ, 0x1 ;  /* 0x00000001ff157424 */ /* 0x000fe200078e00ff */
[----:B------:R-:W-:-:S03]  /*0b30*/  IADD3 R5, P0, RZ, -R28, RZ ;  /* 0x8000001cff057210 */ /* 0x000fc60007f1e0ff */
[----:B------:R-:W1:Y:S02]  /*0b40*/  LDC R6, c[0x0][0x618] ;  /* 0x00018600ff067b82 */ /* 0x000e640000000800 */
[----:B------:R-:W-:-:S04]  /*0b50*/  IMAD.X R9, RZ, RZ, ~R0, P0 ;  /* 0x000000ffff097224 */ /* 0x000fc800000e0e00 */
[-C--:B------:R-:W-:Y:S02]  /*0b60*/  IMAD R0, R9, R26.reuse, RZ ;  /* 0x0000001a09007224 */ /* 0x080fe400078e02ff */
[----:B------:R-:W2:Y:S01]  /*0b70*/  LDC R11, c[0x0][0x608] ;  /* 0x00018200ff0b7b82 */ /* 0x000ea20000000800 */
[----:B------:R-:W-:-:S04]  /*0b80*/  IMAD.WIDE.U32 R8, R5, R26, R16 ;  /* 0x0000001a05087225 */ /* 0x000fc800078e0010 */
[----:B------:R-:W-:-:S03]  /*0b90*/  IMAD R5, R5, R27, R0 ;  /* 0x0000001b05057224 */ /* 0x000fc600078e0200 */
[----:B------:R-:W3:Y:S01]  /*0ba0*/  LDC R12, c[0x0][0x658] ;  /* 0x00019600ff0c7b82 */ /* 0x000ee20000000800 */
[----:B0-----:R-:W-:Y:S01]  /*0bb0*/  ISETP.NE.U32.AND P0, PT, R24, RZ, PT ;  /* 0x000000ff1800720c */ /* 0x001fe20003f05070 */
[----:B------:R-:W-:Y:S02]  /*0bc0*/  IMAD.IADD R5, R9, 0x1, R5 ;  /* 0x0000000109057824 */ /* 0x000fe400078e0205 */
[----:B------:R-:W-:Y:S01]  /*0bd0*/  IMAD.MOV.U32 R9, RZ, RZ, -0x1 ;  /* 0xffffffffff097424 */ /* 0x000fe200078e00ff */
[----:B------:R-:W-:-:S03]  /*0be0*/  ISETP.NE.AND.EX P0, PT, R25, RZ, PT, P0 ;  /* 0x000000ff1900720c */ /* 0x000fc60003f05300 */
[----:B------:R-:W0:Y:S01]  /*0bf0*/  LDC R15, c[0x0][0x600] ;  /* 0x00018000ff0f7b82 */ /* 0x000e220000000800 */
[-CC-:B-1----:R-:W-:Y:S02]  /*0c00*/  SHF.R.U64 R13, R8, R6.reuse, R5.reuse ;  /* 0x00000006080d7219 */ /* 0x182fe40000001205 */
[----:B------:R-:W-:-:S05]  /*0c10*/  SHF.R.U32.HI R0, RZ, R6, R5 ;  /* 0x00000006ff007219 */ /* 0x000fca0000011605 */
[----:B------:R-:W1:Y:S01]  /*0c20*/  LDC R14, c[0x0][0x648] ;  /* 0x00019200ff0e7b82 */ /* 0x000e620000000800 */
[-CC-:B--2---:R-:W-:Y:S02]  /*0c30*/  SHF.R.U64 R27, R13, R11.reuse, R0.reuse ;  /* 0x0000000b0d1b7219 */ /* 0x184fe40000001200 */
[----:B------:R-:W-:-:S05]  /*0c40*/  SHF.R.U32.HI R5, RZ, R11, R0 ;  /* 0x0000000bff057219 */ /* 0x000fca0000011600 */
[----:B------:R-:W2:Y:S01]  /*0c50*/  LDC R20, c[0x0][0x638] ;  /* 0x00018e00ff147b82 */ /* 0x000ea20000000800 */
[-CC-:B---3--:R-:W-:Y:S02]  /*0c60*/  SHF.R.U64 R26, R27, R12.reuse, R5.reuse ;  /* 0x0000000c1b1a7219 */ /* 0x188fe40000001205 */
[-C--:B------:R-:W-:Y:S02]  /*0c70*/  SHF.L.U32 R0, R9, R12.reuse, RZ ;  /* 0x0000000c09007219 */ /* 0x080fe400000006ff */
[----:B------:R-:W-:Y:S01]  /*0c80*/  SHF.R.U32.HI R5, RZ, R12, R5 ;  /* 0x0000000cff057219 */ /* 0x000fe20000011605 */
[----:B------:R-:W-:Y:S01]  /*0c90*/  IMAD.MOV.U32 R4, RZ, RZ, R26 ;  /* 0x000000ffff047224 */ /* 0x000fe200078e001a */
[----:B------:R-:W-:Y:S01]  /*0ca0*/  LOP3.LUT R10, RZ, R0, RZ, 0x33, !PT ;  /* 0x00000000ff0a7212 */ /* 0x000fe200078e33ff */
[----:B------:R-:W3:Y:S01]  /*0cb0*/  LDC R23, c[0x0][0x610] ;  /* 0x00018400ff177b82 */ /* 0x000ee20000000800 */
[----:B------:R-:W-:Y:S05]  /*0cc0*/  @!P0 BRA `(.L_x_10) ;  /* 0x0000000000288947 */ /* 0x000fea0003800000 */
[----:B------:R-:W4:Y:S02]  /*0cd0*/  LDC R9, c[0x0][0x64c] ;  /* 0x00019300ff097b82 */ /* 0x000f240000000800 */
[----:B----4-:R-:W-:-:S05]  /*0ce0*/  IADD3 R9, P0, R26, R9, RZ ;  /* 0x000000091a097210 */ /* 0x010fca0007f1e0ff */
        /* <DEDUP_REMOVED lines=8> */
.L_x_10:
[----:B-1----:R-:W-:Y:S01]  /*0d70*/  SHF.R.U64 R4, R4, R14, R5 ;  /* 0x0000000e04047219 */ /* 0x002fe20000001205 */
[----:B0-----:R-:W-:Y:S01]  /*0d80*/  VIADD R6, R15, 0xffffffff ;  /* 0xffffffff0f067836 */ /* 0x001fe20000000000 */
[----:B------:R-:W-:Y:S02]  /*0d90*/  SHF.L.U32 R0, R21, R12, RZ ;  /* 0x0000000c15007219 */ /* 0x000fe400000006ff */
[----:B------:R-:W-:Y:S01]  /*0da0*/  LOP3.LUT R5, R27, R10, RZ, 0xc0, !PT ;  /* 0x0000000a1b057212 */ /* 0x000fe200078ec0ff */
[----:B------:R-:W-:Y:S01]  /*0db0*/  IMAD.MOV R7, RZ, RZ, -R4 ;  /* 0x000000ffff077224 */ /* 0x000fe200078e0a04 */
[----:B------:R-:W-:Y:S02]  /*0dc0*/  SEL R3, R3, R30, !P1 ;  /* 0x0000001e03037207 */ /* 0x000fe40004800000 */
[----:B------:R-:W-:Y:S01]  /*0dd0*/  LOP3.LUT R6, R13, R6, RZ, 0xc0, !PT ;  /* 0x000000060d067212 */ /* 0x000fe200078ec0ff */
[----:B------:R-:W-:Y:S02]  /*0de0*/  IMAD R4, R0, R4, R5 ;  /* 0x0000000400047224 */ /* 0x000fe400078e0205 */
[----:B--2---:R-:W-:-:S02]  /*0df0*/  IMAD R0, R7, R20, R26 ;  /* 0x0000001407007224 */ /* 0x004fc400078e021a */
[----:B---3--:R-:W-:Y:S02]  /*0e00*/  IMAD R3, R4, R23, R3 ;  /* 0x0000001704037224 */ /* 0x008fe400078e0203 */
[----:B------:R-:W-:Y:S02]  /*0e10*/  IMAD R154, R0, R15, R6 ;  /* 0x0000000f009a7224 */ /* 0x000fe400078e0206 */
[----:B------:R-:W-:Y:S02]  /*0e20*/  IMAD.MOV.U32 R4, RZ, RZ, 0x1 ;  /* 0x00000001ff047424 */ /* 0x000fe400078e00ff */
[----:B------:R-:W-:Y:S01]  /*0e30*/  IMAD.MOV.U32 R23, RZ, RZ, R28 ;  /* 0x000000ffff177224 */ /* 0x000fe200078e001c */
[----:B------:R-:W-:Y:S02]  /*0e40*/  SEL R153, R154, R3, !P1 ;  /* 0x000000039a997207 */ /* 0x000fe40004800000 */
[----:B------:R-:W-:Y:S02]  /*0e50*/  PRMT R0, R4, 0x7610, R0 ;  /* 0x0000761004007816 */ /* 0x000fe40000000000 */
[----:B------:R-:W-:-:S07]  /*0e60*/  SEL R154, R3, R154, !P1 ;  /* 0x0000009a039a7207 */ /* 0x000fce0004800000 */
.L_x_8:
[----:B------:R-:W-:-:S08]  /*0e70*/  NOP ;  /* 0x0000000000007918 */ /* 0x000fd00000000000 */
[----:B------:R-:W0:Y:S02]  /*0e80*/  USETMAXREG.TRY_ALLOC.CTAPOOL UP0, 0xe8 ;  /* 0x000000e8000079c8 */ /* 0x000e240008000600 */
[----:B0-----:R-:W-:-:S13]  /*0e90*/  PLOP3.LUT P0, PT, PT, PT, UP0, 0x80, 0x0 ;  /* 0x000000000000781c */ /* 0x001fda0003f0f008 */
[----:B------:R-:W-:Y:S05]  /*0ea0*/  @!P0 BRA `(.L_x_8) ;  /* 0xfffffffc00f08947 */ /* 0x000fea000383ffff */
[----:B------:R-:W-:Y:S01]  /*0eb0*/  ULDC.64 UR4, c[0x0][0x598] ;  /* 0x0001660000047ab9 */ /* 0x000fe20000000a00 */
[----:B------:R-:W-:Y:S01]  /*0ec0*/  ULDC.64 UR36, c[0x0][0x208] ;  /* 0x0000820000247ab9 */ /* 0x000fe20000000a00 */
[----:B------:R-:W-:-:S04]  /*0ed0*/  ISETP.NE.U32.AND P0, PT, RZ, UR4, PT ;  /* 0x00000004ff007c0c */ /* 0x000fc8000bf05070 */
[----:B------:R-:W-:-:S13]  /*0ee0*/  ISETP.NE.AND.EX P0, PT, RZ, UR5, PT, P0 ;  /* 0x00000005ff007c0c */ /* 0x000fda000bf05300 */
[----:B------:R-:W-:Y:S05]  /*0ef0*/  @!P0 BRA `(.L_x_11) ;  /* 0x00000000001c8947 */ /* 0x000fea0003800000 */
[----:B------:R-:W0:Y:S02]  /*0f00*/  LDC.64 R4, c[0x0][0x598] ;  /* 0x00016600ff047b82 */ /* 0x000e240000000a00 */
[----:B0-----:R-:W2:Y:S02]  /*0f10*/  LDG.E.64 R4, desc[UR36][R4.64] ;  /* 0x0000002404047981 */ /* 0x001ea4000c1e1b00 */
[----:B--2---:R-:W-:-:S04]  /*0f20*/  ISETP.NE.U32.AND P0, PT, R4, RZ, PT ;  /* 0x000000ff0400720c */ /* 0x004fc80003f05070 */
[----:B------:R-:W-:-:S13]  /*0f30*/  ISETP.NE.AND.EX P0, PT, R5, RZ, PT, P0 ;  /* 0x000000ff0500720c */ /* 0x000fda0003f05300 */
[----:B------:R-:W-:Y:S05]  /*0f40*/  @!P0 BRA `(.L_x_11) ;  /* 0x0000000000088947 */ /* 0x000fea0003800000 */
[----:B------:R0:W5:Y:S01]  /*0f50*/  LD.E R155, desc[UR36][R4.64] ;  /* 0x00000024049b7980 */ /* 0x000162000c101900 */
[----:B------:R-:W-:Y:S05]  /*0f60*/  BRA `(.L_x_12) ;  /* 0x0000000000247947 */ /* 0x000fea0003800000 */
.L_x_11:
[----:B------:R-:W-:Y:S02]  /*0f70*/  ULDC.64 UR4, c[0x0][0x588] ;  /* 0x0001620000047ab9 */ /* 0x000fe40000000a00 */
[----:B------:R-:W-:-:S04]  /*0f80*/  ISETP.NE.U32.AND P0, PT, RZ, UR4, PT ;  /* 0x00000004ff007c0c */ /* 0x000fc8000bf05070 */
[----:B------:R-:W-:-:S13]  /*0f90*/  ISETP.NE.AND.EX P0, PT, RZ, UR5, PT, P0 ;  /* 0x00000005ff007c0c */ /* 0x000fda000bf05300 */
[----:B------:R-:W-:Y:S05]  /*0fa0*/  @!P0 BRA `(.L_x_13) ;  /* 0x00000000000c8947 */ /* 0x000fea0003800000 */
[----:B------:R-:W0:Y:S02]  /*0fb0*/  LDC.64 R4, c[0x0][0x588] ;  /* 0x00016200ff047b82 */ /* 0x000e240000000a00 */
[----:B0-----:R1:W5:Y:S01]  /*0fc0*/  LDG.E R155, desc[UR36][R4.64] ;  /* 0x00000024049b7981 */ /* 0x001362000c1e1900 */
[----:B------:R-:W-:Y:S05]  /*0fd0*/  BRA `(.L_x_12) ;  /* 0x0000000000087947 */ /* 0x000fea0003800000 */
.L_x_13:
[----:B------:R-:W-:Y:S02]  /*0fe0*/  ULDC UR4, c[0x0][0x580] ;  /* 0x0001600000047ab9 */ /* 0x000fe40000000800 */
[----:B------:R-:W-:-:S07]  /*0ff0*/  IMAD.U32 R155, RZ, RZ, UR4 ;  /* 0x00000004ff9b7e24 */ /* 0x000fce000f8e00ff */
.L_x_12:
[----:B------:R-:W-:Y:S02]  /*1000*/  ULDC.64 UR4, c[0x0][0x5a0] ;  /* 0x0001680000047ab9 */ /* 0x000fe40000000a00 */
[----:B------:R-:W-:-:S04]  /*1010*/  ISETP.NE.U32.AND P0, PT, RZ, UR4, PT ;  /* 0x00000004ff007c0c */ /* 0x000fc8000bf05070 */
[----:B------:R-:W-:-:S13]  /*1020*/  ISETP.NE.AND.EX P0, PT, RZ, UR5, PT, P0 ;  /* 0x00000005ff007c0c */ /* 0x000fda000bf05300 */
[----:B------:R-:W-:Y:S05]  /*1030*/  @!P0 BRA `(.L_x_14) ;  /* 0x00000000001c8947 */ /* 0x000fea0003800000 */
[----:B01----:R-:W0:Y:S02]  /*1040*/  LDC.64 R4, c[0x0][0x5a0] ;  /* 0x00016800ff047b82 */ /* 0x003e240000000a00 */
[----:B0-----:R-:W2:Y:S02]  /*1050*/  LDG.E.64 R4, desc[UR36][R4.64] ;  /* 0x0000002404047981 */ /* 0x001ea4000c1e1b00 */
[----:B--2---:R-:W-:-:S04]  /*1060*/  ISETP.NE.U32.AND P0, PT, R4, RZ, PT ;  /* 0x000000ff0400720c */ /* 0x004fc80003f05070 */
[----:B------:R-:W-:-:S13]  /*1070*/  ISETP.NE.AND.EX P0, PT, R5, RZ, PT, P0 ;  /* 0x000000ff0500720c */ /* 0x000fda0003f05300 */
[----:B------:R-:W-:Y:S05]  /*1080*/  @!P0 BRA `(.L_x_14) ;  /* 0x0000000000088947 */ /* 0x000fea0003800000 */
[----:B------:R0:W5:Y:S01]  /*1090*/  LD.E R156, desc[UR36][R4.64] ;  /* 0x00000024049c7980 */ /* 0x000162000c101900 */
[----:B------:R-:W-:Y:S05]  /*10a0*/  BRA `(.L_x_15) ;  /* 0x0000000000247947 */ /* 0x000fea0003800000 */
.L_x_14:
[----:B------:R-:W-:Y:S02]  /*10b0*/  ULDC.64 UR4, c[0x0][0x590] ;  /* 0x0001640000047ab9 */ /* 0x000fe40000000a00 */
[----:B------:R-:W-:-:S04]  /*10c0*/  ISETP.NE.U32.AND P0, PT, RZ, UR4, PT ;  /* 0x00000004ff007c0c */ /* 0x000fc8000bf05070 */
[----:B------:R-:W-:-:S13]  /*10d0*/  ISETP.NE.AND.EX P0, PT, RZ, UR5, PT, P0 ;  /* 0x00000005ff007c0c */ /* 0x000fda000bf05300 */
[----:B------:R-:W-:Y:S05]  /*10e0*/  @!P0 BRA `(.L_x_16) ;  /* 0x00000000000c8947 */ /* 0x000fea0003800000 */
[----:B------:R-:W2:Y:S02]  /*10f0*/  LDC.64 R156, c[0x0][0x590] ;  /* 0x00016400ff9c7b82 */ /* 0x000ea40000000a00 */
[----:B--2---:R2:W5:Y:S01]  /*1100*/  LDG.E R156, desc[UR36][R156.64] ;  /* 0x000000249c9c7981 */ /* 0x004562000c1e1900 */
[----:B------:R-:W-:Y:S05]  /*1110*/  BRA `(.L_x_15) ;  /* 0x0000000000087947 */ /* 0x000fea0003800000 */
.L_x_16:
[----:B------:R-:W-:Y:S02]  /*1120*/  ULDC UR4, c[0x0][0x584] ;  /* 0x0001610000047ab9 */ /* 0x000fe40000000800 */
[----:B------:R-:W-:-:S07]  /*1130*/  IMAD.U32 R156, RZ, RZ, UR4 ;  /* 0x00000004ff9c7e24 */ /* 0x000fce000f8e00ff */
.L_x_15:
[----:B------:R-:W-:-:S13]  /*1140*/  LOP3.LUT P0, RZ, R0, 0xff, RZ, 0xc0, !PT ;  /* 0x000000ff00ff7812 */ /* 0x000fda000780c0ff */
[----:B------:R-:W-:Y:S05]  /*1150*/  @!P0 EXIT ;  /* 0x000000000000894d */ /* 0x000fea0003800000 */
[----:B------:R-:W-:Y:S01]  /*1160*/  ULDC UR4, c[0x0][0x28c] ;  /* 0x0000a30000047ab9 */ /* 0x000fe20000000800 */
[----:B--2---:R-:W-:Y:S01]  /*1170*/  LOP3.LUT R157, R19, 0x1, RZ, 0xfc, !PT ;  /* 0x00000001139d7812 */ /* 0x004fe200078efcff */
[----:B------:R-:W-:Y:S01]  /*1180*/  UIADD3 UR4, UR4, 0x3f, URZ ;  /* 0x0000003f04047890 */ /* 0x000fe2000fffe03f */
[----:B------:R-:W-:Y:S01]  /*1190*/  UMOV UR38, URZ ;  /* 0x0000003f00267c82 */ /* 0x000fe20008000000 */
[----:B------:R-:W-:Y:S02]  /*11a0*/  UMOV UR39, URZ ;  /* 0x0000003f00277c82 */ /* 0x000fe40008000000 */
[----:B------:R-:W-:-:S04]  /*11b0*/  USHF.R.S32.HI UR5, URZ, 0x1f, UR4 ;  /* 0x0000001f3f057899 */ /* 0x000fc80008011404 */
[----:B------:R-:W-:-:S04]  /*11c0*/  ULEA.HI UR5, UR5, UR4, URZ, 0x6 ;  /* 0x0000000405057291 */ /* 0x000fc8000f8f303f */
[----:B------:R-:W-:-:S12]  /*11d0*/  USHF.R.S32.HI UR40, URZ, 0x6, UR5 ;  /* 0x000000063f287899 */ /* 0x000fd80008011405 */
.L_x_292:
[----:B------:R-:W-:Y:S01]  /*11e0*/  LOP3.LUT R0, R18, 0x80, RZ, 0xc0, !PT ;  /* 0x0000008012007812 */ /* 0x000fe200078ec0ff */
[----:B--2---:R-:W2:Y:S01]  /*11f0*/  S2UR UR7, SR_CgaCtaId ;  /* 0x00000000000779c3 */ /* 0x004ea20000008800 */
[----:B------:R-:W-:Y:S02]  /*1200*/  UMOV UR6, 0x400 ;  /* 0x0000040000067882 */ /* 0x000fe40000000000 */
[----:B------:R-:W-:-:S06]  /*1210*/  SHF.R.U32.HI R0, RZ, 0x7, R0 ;  /* 0x00000007ff007819 */ /* 0x000fcc0000011600 */
[----:B---3--:R-:W3:Y:S01]  /*1220*/  SHFL.IDX PT, R0, R0, RZ, 0x1f ;  /* 0x00001fff00007589 */ /* 0x008ee200000e0000 */
[----:B--2---:R-:W-:Y:S01]  /*1230*/  ULEA UR6, UR7, UR6, 0x18 ;  /* 0x0000000607067291 */ /* 0x004fe2000f8ec03f */
[----:B---3--:R-:W-:-:S13]  /*1240*/  R2UR UR4, R0 ;  /* 0x00000000000472ca */ /* 0x008fda00000e0000 */
[----:B------:R-:W-:-:S04]  /*1250*/  ULEA.HI UR5, UR4, UR4, URZ, 0x1 ;  /* 0x0000000404057291 */ /* 0x000fc8000f8f083f */
[----:B------:R-:W-:-:S04]  /*1260*/  ULOP3.LUT UR5, UR5, 0x7fffe, URZ, 0xc0, !UPT ;  /* 0x0007fffe05057892 */ /* 0x000fc8000f8ec03f */
[----:B------:R-:W-:-:S03]  /*1270*/  UIADD3 UR5, UR4, -UR5, URZ ;  /* 0x8000000504057290 */ /* 0x000fc6000fffe03f */
[----:B------:R-:W-:Y:S01]  /*1280*/  ULDC UR4, c[0x0][0x28c] ;  /* 0x0000a30000047ab9 */ /* 0x000fe20000000800 */
[----:B------:R-:W-:Y:S01]  /*1290*/  ULEA UR5, UR5, UR6, 0xd ;  /* 0x0000000605057291 */ /* 0x000fe2000f8e683f */
[----:B------:R-:W-:-:S03]  /*12a0*/  ISETP.LT.AND P0, PT, RZ, UR4, PT ;  /* 0x00000004ff007c0c */ /* 0x000fc6000bf01270 */
[----:B------:R-:W-:-:S04]  /*12b0*/  UIADD3 UR5, UR5, 0x100, URZ ;  /* 0x0000010005057890 */ /* 0x000fc8000fffe03f */
[----:B------:R-:W-:-:S04]  /*12c0*/  USHF.R.U32.HI UR5, URZ, 0x4, UR5 ;  /* 0x000000043f057899 */ /* 0x000fc80008011605 */
[----:B------:R-:W-:Y:S02]  /*12d0*/  ULOP3.LUT UR41, UR5, 0x3fff, URZ, 0xc0, !UPT ;  /* 0x00003fff05297892 */ /* 0x000fe4000f8ec03f */
[----:B-1--45:R-:W-:Y:S10]  /*12e0*/  @P0 BRA `(.L_x_17) ;  /* 0x0000000000400947 */ /* 0x032ff40003800000 */
[----:B------:R-:W-:Y:S01]  /*12f0*/  MOV R0, 0x0 ;  /* 0x0000000000007802 */ /* 0x000fe20000000f00 */
[----:B------:R-:W-:Y:S01]  /*1300*/  ULDC.64 UR4, c[0x4][0x68] ;  /* 0x01001a0000047ab9 */ /* 0x000fe20000000a00 */
[----:B------:R-:W-:Y:S01]  /*1310*/  ULDC.64 UR6, c[0x4][0x8] ;  /* 0x0100020000067ab9 */ /* 0x000fe20000000a00 */
[----:B01----:R-:W-:Y:S01]  /*1320*/  IMAD.U32 R4, RZ, RZ, UR4 ;  /* 0x00000004ff047e24 */ /* 0x003fe2000f8e00ff */
[----:B------:R0:W1:Y:S01]  /*1330*/  LDC.64 R14, c[0x4][R0] ;  /* 0x01000000000e7b82 */ /* 0x0000620000000a00 */
[----:B------:R-:W-:Y:S01]  /*1340*/  IMAD.U32 R5, RZ, RZ, UR5 ;  /* 0x00000005ff057e24 */ /* 0x000fe2000f8e00ff */
[----:B------:R-:W-:Y:S01]  /*1350*/  ULDC.64 UR4, c[0x4][0x70] ;  /* 0x01001c0000047ab9 */ /* 0x000fe20000000a00 */
[----:B------:R-:W-:Y:S02]  /*1360*/  IMAD.U32 R10, RZ, RZ, UR6 ;  /* 0x00000006ff0a7e24 */ /* 0x000fe4000f8e00ff */
[----:B------:R-:W-:Y:S02]  /*1370*/  IMAD.U32 R6, RZ, RZ, UR4 ;  /* 0x00000004ff067e24 */ /* 0x000fe4000f8e00ff */
[----:B------:R-:W-:-:S02]  /*1380*/  IMAD.U32 R7, RZ, RZ, UR5 ;  /* 0x00000005ff077e24 */ /* 0x000fc4000f8e00ff */
[----:B------:R-:W-:Y:S02]  /*1390*/  IMAD.U32 R11, RZ, RZ, UR7 ;  /* 0x00000007ff0b7e24 */ /* 0x000fe4000f8e00ff */
[----:B------:R-:W-:Y:S02]  /*13a0*/  IMAD.MOV.U32 R8, RZ, RZ, 0x1e1 ;  /* 0x000001e1ff087424 */ /* 0x000fe400078e00ff */
[----:B------:R-:W-:Y:S02]  /*13b0*/  IMAD.MOV.U32 R12, RZ, RZ, 0x1 ;  /* 0x00000001ff0c7424 */ /* 0x000fe400078e00ff */
[----:B0-----:R-:W-:-:S07]  /*13c0*/  IMAD.MOV.U32 R13, RZ, RZ, RZ ;  /* 0x000000ffff0d7224 */ /* 0x001fce00078e00ff */
[----:B------:R-:W-:-:S07]  /*13d0*/  LEPC R20, `(.L_x_17) ;  /* 0x000000001014794e */ /* 0x000fce0000000000 */
[----:B-1---5:R-:W-:Y:S05]  /*13e0*/  CALL.ABS.NOINC R14 ;  /* 0x000000000e007343 */ /* 0x022fea0003c00000 */
.L_x_17:
[----:B------:R-:W-:-:S13]  /*13f0*/  ISETP.NE.AND P0, PT, R157, 0x3, PT ;  /* 0x000000039d00780c */ /* 0x000fda0003f05270 */
[----:B------:R-:W-:Y:S05]  /*1400*/  @!P0 BRA `(.L_x_18) ;  /* 0x0000000000048947 */ /* 0x000fea0003800000 */
[----:B------:R-:W-:Y:S01]  /*1410*/  BPT.TRAP 0x1 ;  /* 0x000000040000795c */ /* 0x000fe20000300000 */
.L_x_18:
[----:B------:R-:W2:Y:S01]  /*1420*/  S2UR UR5, SR_CgaCtaId ;  /* 0x00000000000579c3 */ /* 0x000ea20000008800 */
[----:B------:R-:W-:Y:S01]  /*1430*/  UMOV UR4, 0x400 ;  /* 0x0000040000047882 */ /* 0x000fe20000000000 */
[----:B------:R-:W-:Y:S02]  /*1440*/  IMAD.U32 R0, RZ, RZ, UR38 ;  /* 0x00000026ff007e24 */ /* 0x000fe4000f8e00ff */
[----:B------:R-:W-:-:S03]  /*1450*/  IMAD.U32 R3, RZ, RZ, UR39 ;  /* 0x00000027ff037e24 */ /* 0x000fc6000f8e00ff */
[----:B------:R-:W-:Y:S01]  /*1460*/  SHF.L.U32 R0, R0, 0x1f, RZ ;  /* 0x0000001f00007819 */ /* 0x000fe200000006ff */
[----:B--2---:R-:W-:-:S06]  /*1470*/  ULEA UR4, UR5, UR4, 0x18 ;  /* 0x0000000405047291 */ /* 0x004fcc000f8ec03f */
[----:B------:R-:W-:-:S04]  /*1480*/  IMAD.U32 R6, RZ, RZ, UR4 ;  /* 0x00000004ff067e24 */ /* 0x000fc8000f8e00ff */
[----:B------:R-:W-:-:S04]  /*1490*/  IMAD R3, R3, 0x8, R6 ;  /* 0x0000000803037824 */ /* 0x000fc800078e0206 */
[----:B------:R2:W3:Y:S01]  /*14a0*/  SYNCS.PHASECHK.TRANS64.TRYWAIT P1, [R3+URZ], R0 ;  /* 0x00000000030075a7 */ /* 0x0004e2000802017f */
[----:B------:R-:W-:Y:S05]  /*14b0*/  @!P0 BRA `(.L_x_19) ;  /* 0x0000000000048947 */ /* 0x000fea0003800000 */
[----:B------:R-:W-:Y:S01]  /*14c0*/  BPT.TRAP 0x1 ;  /* 0x000000040000795c */ /* 0x000fe20000300000 */
.L_x_19:
[----:B---3--:R-:W-:Y:S05]  /*14d0*/  @P1 BRA `(.L_x_20) ;  /* 0x0000000000081947 */ /* 0x008fea0003800000 */
[----:B------:R-:W3:Y:S02]  /*14e0*/  SYNCS.PHASECHK.TRANS64.TRYWAIT P1, [R3+URZ], R0 ;  /* 0x00000000030075a7 */ /* 0x000ee4000802017f */
[----:B---3--:R-:W-:Y:S05]  /*14f0*/  @!P1 BRA `(.L_x_21) ;  /* 0x000000a000f89947 */ /* 0x008fea0003800000 */
.L_x_20:
[----:B------:R-:W-:-:S04]  /*1500*/  UISETP.LT.AND UP0, UPT, UR40, 0x1, UPT ;  /* 0x000000012800788c */ /* 0x000fc8000bf01270 */
[----:B------:R-:W-:-:S06]  /*1510*/  USEL UR4, UR40, 0x1, UP0 ;  /* 0x0000000128047887 */ /* 0x000fcc0008000000 */
[----:B--23--:R-:W-:Y:S01]  /*1520*/  IMAD.U32 R0, RZ, RZ, UR4 ;  /* 0x00000004ff007e24 */ /* 0x00cfe2000f8e00ff */
[----:B------:R-:W-:Y:S05]  /*1530*/  WARPSYNC.ALL ;  /* 0x0000000000007948 */ /* 0x000fea0003800000 */
[----:B------:R-:W-:-:S04]  /*1540*/  IADD3 R0, -R0, UR40, RZ ;  /* 0x0000002800007c10 */ /* 0x000fc8000fffe1ff */
[----:B------:R-:W-:Y:S02]  /*1550*/  ISETP.GE.AND P1, PT, R0, 0x1, PT ;  /* 0x000000010000780c */ /* 0x000fe40003f26270 */
[----:B------:R-:W-:Y:S01]  /*1560*/  R2UR UR4, R6 ;  /* 0x00000000060472ca */ /* 0x000fe200000e0000 */
[----:B------:R-:W-:Y:S01]  /*1570*/  WARPGROUP.ARRIVE ;  /* 0x00000000000079c5 */ /* 0x000fe20000000000 */
[----:B------:R-:W-:Y:S01]  /*1580*/  UMOV UR9, 0x40000040 ;  /* 0x4000004000097882 */ /* 0x000fe20000000000 */
[----:B------:R-:W-:-:S10]  /*1590*/  UMOV UR11, 0x40000040 ;  /* 0x40000040000b7882 */ /* 0x000fd40000000000 */
[----:B------:R-:W-:-:S04]  /*15a0*/  UIADD3 UR4, UR4, 0xc100, URZ ;  /* 0x0000c10004047890 */ /* 0x000fc8000fffe03f */
[----:B------:R-:W-:-:S04]  /*15b0*/  USHF.R.U32.HI UR4, URZ, 0x4, UR4 ;  /* 0x000000043f047899 */ /* 0x000fc80008011604 */
[----:B------:R-:W-:Y:S02]  /*15c0*/  ULOP3.LUT UR5, UR4, 0x3fff, URZ, 0xc0, !UPT ;  /* 0x00003fff04057892 */ /* 0x000fe4000f8ec03f */
[----:B------:R-:W-:Y:S02]  /*15d0*/  ULOP3.LUT UR4, UR41, 0x10000, URZ, 0xfc, !UPT ;  /* 0x0001000029047892 */ /* 0x000fe4000f8efc3f */
[----:B------:R-:W-:Y:S02]  /*15e0*/  ULOP3.LUT UR5, UR5, 0x10000, URZ, 0xfc, !UPT ;  /* 0x0001000005057892 */ /* 0x000fe4000f8efc3f */
[----:B------:R-:W-:Y:S02]  /*15f0*/  ULEA UR6, UR39, UR4, 0xa ;  /* 0x0000000427067291 */ /* 0x000fe4000f8e503f */
[----:B------:R-:W-:-:S05]  /*1600*/  ULEA UR7, UR39, UR5, 0xb ;  /* 0x0000000527077291 */ /* 0x000fca000f8e583f */
[----:B------:R-:W-:Y:S02]  /*1610*/  UMOV UR8, UR6 ;  /* 0x0000000600087c82 */ /* 0x000fe40008000000 */
[----:B------:R-:W-:Y:S02]  /*1620*/  UMOV UR10, UR7 ;  /* 0x00000007000a7c82 */ /* 0x000fe40008000000 */
[----:B------:R-:W-:Y:S01]  /*1630*/  HGMMA.64x256x16.F32 R24, gdesc[UR8], RZ, !UPT, gsb0 ;  /* 0x03e00000081879f0 */ /* 0x000fe2000c0008ff */
[----:B------:R-:W-:Y:S02]  /*1640*/  UIADD3 UR8, UR6, 0x2, URZ ;  /* 0x0000000206087890 */ /* 0x000fe4000fffe03f */
[----:B------:R-:W-:Y:S01]  /*1650*/  UIADD3 UR10, UR7, 0x2, URZ ;  /* 0x00000002070a7890 */ /* 0x000fe2000fffe03f */
[----:B------:R-:W-:Y:S01]  /*1660*/  UMOV UR9, 0x40000040 ;  /* 0x4000004000097882 */ /* 0x000fe20000000000 */
[----:B------:R-:W-:Y:S01]  /*1670*/  UMOV UR11, 0x40000040 ;  /* 0x40000040000b7882 */ /* 0x000fe20000000000 */
[----:B------:R-:W-:-:S02]  /*1680*/  WARPGROUP.DEPBAR.LE gsb0, 0x0 ;  /* 0x00008000000079c5 */ /* 0x000fc40000010000 */
[----:B------:R-:W-:-:S15]  /*1690*/  WARPGROUP.ARRIVE ;  /* 0x00000000000079c5 */ /* 0x000fde0000000000 */
[----:B------:R-:W-:-:S05]  /*16a0*/  NOP ;  /* 0x0000000000007918 */ /* 0x000fca0000000000 */
[----:B------:R-:W-:Y:S01]  /*16b0*/  HGMMA.64x256x16.F32 R24, gdesc[UR8], R24, gsb0 ;  /* 0x03e00000081879f0 */ /* 0x000fe20008000818 */
[----:B------:R-:W-:Y:S02]  /*16c0*/  UIADD3 UR8, UR6, 0x4, URZ ;  /* 0x0000000406087890 */ /* 0x000fe4000fffe03f */
[----:B------:R-:W-:Y:S01]  /*16d0*/  UIADD3 UR10, UR7, 0x4, URZ ;  /* 0x00000004070a7890 */ /* 0x000fe2000fffe03f */
[----:B------:R-:W-:Y:S01]  /*16e0*/  UMOV UR9, 0x40000040 ;  /* 0x4000004000097882 */ /* 0x000fe20000000000 */
[----:B------:R-:W-:Y:S01]  /*16f0*/  UMOV UR11, 0x40000040 ;  /* 0x40000040000b7882 */ /* 0x000fe20000000000 */
[----:B------:R-:W-:Y:S02]  /*1700*/  WARPGROUP.DEPBAR.LE gsb0, 0x0 ;  /* 0x00008000000079c5 */ /* 0x000fe40000010000 */
        /* <DEDUP_REMOVED lines=10> */
[----:B------:R-:W-:Y:S03]  /*17b0*/  HGMMA.64x256x16.F32 R24, gdesc[UR8], R24, gsb0 ;  /* 0x03e00000081879f0 */ /* 0x000fe60008000818 */
[----:B------:R-:W-:Y:S02]  /*17c0*/  WARPGROUP.DEPBAR.LE gsb0, 0x0 ;  /* 0x00008000000079c5 */ /* 0x000fe40000010000 */
[----:B------:R-:W-:Y:S05]  /*17d0*/  @!P1 BRA `(.L_x_22) ;  /* 0x0000000400309947 */ /* 0x000fea0003800000 */
[----:B------:R-:W-:Y:S02]  /*17e0*/  UIADD3 UR6, UR39, 0x1, URZ ;  /* 0x0000000127067890 */ /* 0x000fe4000fffe03f */
[----:B------:R-:W-:Y:S02]  /*17f0*/  IMAD.U32 R3, RZ, RZ, UR39 ;  /* 0x00000027ff037e24 */ /* 0x000fe4000f8e00ff */
[----:B------:R-:W-:-:S04]  /*1800*/  UISETP.NE.AND UP0, UPT, UR6, 0x3, UPT ;  /* 0x000000030600788c */ /* 0x000fc8000bf05270 */
[----:B------:R-:W-:Y:S02]  /*1810*/  USEL UR7, URZ, 0x1, UP0 ;  /* 0x000000013f077887 */ /* 0x000fe40008000000 */
[----:B------:R-:W-:Y:S02]  /*1820*/  USEL UR6, UR6, URZ, UP0 ;  /* 0x0000003f06067287 */ /* 0x000fe40008000000 */
[----:B------:R-:W-:-:S06]  /*1830*/  ULOP3.LUT UR7, UR38, UR7, URZ, 0x3c, !UPT ;  /* 0x0000000726077292 */ /* 0x000fcc000f8e3c3f */
[----:B------:R-:W-:-:S07]  /*1840*/  IMAD.U32 R7, RZ, RZ, UR7 ;  /* 0x00000007ff077e24 */ /* 0x000fce000f8e00ff */
.L_x_29:
[----:B------:R-:W-:Y:S05]  /*1850*/  @!P0 BRA `(.L_x_23) ;  /* 0x0000000000048947 */ /* 0x000fea0003800000 */
[----:B------:R-:W-:Y:S01]  /*1860*/  BPT.TRAP 0x1 ;  /* 0x000000040000795c */ /* 0x000fe20000300000 */
.L_x_23:
[----:B------:R-:W2:Y:S01]  /*1870*/  S2UR UR8, SR_CgaCtaId ;  /* 0x00000000000879c3 */ /* 0x000ea20000008800 */
[----:B------:R-:W-:Y:S01]  /*1880*/  UMOV UR7, 0x400 ;  /* 0x0000040000077882 */ /* 0x000fe20000000000 */
[----:B01----:R-:W-:Y:S01]  /*1890*/  IMAD.U32 R5, RZ, RZ, UR6 ;  /* 0x00000006ff057e24 */ /* 0x003fe2000f8e00ff */
[----:B------:R-:W-:Y:S01]  /*18a0*/  SHF.L.U32 R4, R7, 0x1f, RZ ;  /* 0x0000001f07047819 */ /* 0x000fe200000006ff */
[----:B--2---:R-:W-:-:S06]  /*18b0*/  ULEA UR7, UR8, UR7, 0x18 ;  /* 0x0000000708077291 */ /* 0x004fcc000f8ec03f */
[----:B------:R-:W-:-:S04]  /*18c0*/  IMAD.U32 R6, RZ, RZ, UR7 ;  /* 0x00000007ff067e24 */ /* 0x000fc8000f8e00ff */
[----:B------:R-:W-:-:S04]  /*18d0*/  IMAD R5, R5, 0x8, R6 ;  /* 0x0000000805057824 */ /* 0x000fc800078e0206 */
[----:B------:R0:W1:Y:S01]  /*18e0*/  SYNCS.PHASECHK.TRANS64.TRYWAIT P1, [R5+URZ], R4 ;  /* 0x00000004050075a7 */ /* 0x000062000802017f */
[----:B------:R-:W-:Y:S05]  /*18f0*/  @!P0 BRA `(.L_x_24) ;  /* 0x0000000000048947 */ /* 0x000fea0003800000 */
[----:B------:R-:W-:Y:S01]  /*1900*/  BPT.TRAP 0x1 ;  /* 0x000000040000795c */ /* 0x000fe20000300000 */
.L_x_24:
[----:B-1----:R-:W-:Y:S05]  /*1910*/  @P1 BRA `(.L_x_25) ;  /* 0x0000000000081947 */ /* 0x002fea0003800000 */
[----:B------:R-:W1:Y:S02]  /*1920*/  SYNCS.PHASECHK.TRANS64.TRYWAIT P1, [R5+URZ], R4 ;  /* 0x00000004050075a7 */ /* 0x000e64000802017f */
[----:B-1----:R-:W-:Y:S05]  /*1930*/  @!P1 BRA `(.L_x_26) ;  /* 0x0000009c00fc9947 */ /* 0x002fea0003800000 */
.L_x_25:
[----:B------:R-:W-:Y:S01]  /*1940*/  ULEA UR7, UR6, UR4, 0xa ;  /* 0x0000000406077291 */ /* 0x000fe2000f8e503f */
[----:B------:R-:W-:Y:S01]  /*1950*/  WARPGROUP.ARRIVE ;  /* 0x00000000000079c5 */ /* 0x000fe20000000000 */
[----:B------:R-:W-:Y:S01]  /*1960*/  ULEA UR12, UR6, UR5, 0xb ;  /* 0x00000005060c7291 */ /* 0x000fe2000f8e583f */
[----:B------:R-:W-:Y:S01]  /*1970*/  UMOV UR9, 0x40000040 ;  /* 0x4000004000097882 */ /* 0x000fe20000000000 */
[----:B------:R-:W-:-:S03]  /*1980*/  UMOV UR11, 0x40000040 ;  /* 0x40000040000b7882 */ /* 0x000fc60000000000 */
[----:B------:R-:W-:Y:S02]  /*1990*/  UMOV UR8, UR7 ;  /* 0x0000000700087c82 */ /* 0x000fe40008000000 */
[----:B------:R-:W-:Y:S02]  /*19a0*/  UMOV UR10, UR12 ;  /* 0x0000000c000a7c82 */ /* 0x000fe40008000000 */
[----:B------:R-:W-:Y:S01]  /*19b0*/  HGMMA.64x256x16.F32 R24, gdesc[UR8], R24, gsb0 ;  /* 0x03e00000081879f0 */ /* 0x000fe20008000818 */
        /* <DEDUP_REMOVED lines=26> */
[----:B------:R-:W-:Y:S01]  /*1b60*/  BPT.TRAP 0x1 ;  /* 0x000000040000795c */ /* 0x000fe20000300000 */
.L_x_27:
[----:B------:R-:W-:-:S13]  /*1b70*/  ISETP.NE.AND P1, PT, R22, RZ, PT ;  /* 0x000000ff1600720c */ /* 0x000fda0003f25270 */
[----:B01----:R-:W-:-:S04]  /*1b80*/  @P1 IMAD R4, R3, 0x8, R6 ;  /* 0x0000000803041824 */ /* 0x003fc800078e0206 */
[----:B------:R-:W-:-:S05]  /*1b90*/  @P1 VIADD R5, R4, 0x18 ;  /* 0x0000001804051836 */ /* 0x000fca0000000000 */
[----:B------:R-:W-:-:S04]  /*1ba0*/  @P1 PRMT R5, R152, 0x654, R5 ;  /* 0x0000065498051816 */ /* 0x000fc80000000005 */
[----:B------:R0:W-:Y:S01]  /*1bb0*/  @P1 SYNCS.ARRIVE.TRANS64.RED.A1T0 RZ, [R5+URZ], RZ ;  /* 0x000000ff05ff19a7 */ /* 0x0001e2000810043f */
[----:B------:R-:W-:-:S13]  /*1bc0*/  ISETP.GT.U32.AND P1, PT, R19, 0x1, PT ;  /* 0x000000011300780c */ /* 0x000fda0003f24070 */
[----:B0-----:R-:W-:Y:S05]  /*1bd0*/  @P1 BRA `(.L_x_28) ;  /* 0x0000000000041947 */ /* 0x001fea0003800000 */
[----:B------:R-:W-:Y:S01]  /*1be0*/  BPT.TRAP 0x1 ;  /* 0x000000040000795c */ /* 0x000fe20000300000 */
.L_x_28:
[----:B------:R-:W-:Y:S01]  /*1bf0*/  UIADD3 UR6, UR6, 0x1, URZ ;  /* 0x0000000106067890 */ /* 0x000fe2000fffe03f */
[C---:B------:R-:W-:Y:S01]  /*1c00*/  ISETP.GT.AND P2, PT, R0.reuse, 0x1, PT ;  /* 0x000000010000780c */ /* 0x040fe20003f44270 */
[----:B------:R-:W-:Y:S02]  /*1c10*/  VIADD R3, R3, 0x1 ;  /* 0x0000000103037836 */ /* 0x000fe40000000000 */
[----:B------:R-:W-:Y:S01]  /*1c20*/  UISETP.NE.AND UP0, UPT, UR6, 0x3, UPT ;  /* 0x000000030600788c */ /* 0x000fe2000bf05270 */
[----:B------:R-:W-:Y:S02]  /*1c30*/  VIADD R0, R0, 0xffffffff ;  /* 0xffffffff00007836 */ /* 0x000fe40000000000 */
[C---:B------:R-:W-:Y:S01]  /*1c40*/  ISETP.NE.AND P1, PT, R3.reuse, 0x3, PT ;  /* 0x000000030300780c */ /* 0x040fe20003f25270 */
[----:B------:R-:W-:Y:S02]  /*1c50*/  USEL UR7, URZ, 0x1, UP0 ;  /* 0x000000013f077887 */ /* 0x000fe40008000000 */
[----:B------:R-:W-:Y:S01]  /*1c60*/  USEL UR6, UR6, URZ, UP0 ;  /* 0x0000003f06067287 */ /* 0x000fe20008000000 */
[----:B------:R-:W-:-:S03]  /*1c70*/  SEL R3, R3, RZ, P1 ;  /* 0x000000ff03037207 */ /* 0x000fc60000800000 */
[----:B------:R-:W-:Y:S01]  /*1c80*/  LOP3.LUT R7, R7, UR7, RZ, 0x3c, !PT ;  /* 0x0000000707077c12 */ /* 0x000fe2000f8e3cff */
[----:B------:R-:W-:Y:S07]  /*1c90*/  @P2 BRA `(.L_x_29) ;  /* 0xfffffff800ec2947 */ /* 0x000fee000383ffff */
.L_x_22:
[----:B------:R-:W2:Y:S02]  /*1ca0*/  LDC R0, c[0x0][0x28c] ;  /* 0x0000a300ff007b82 */ /* 0x000ea40000000800 */
[----:B--2---:R-:W-:-:S13]  /*1cb0*/  ISETP.GE.AND P1, PT, R0, 0x1, PT ;  /* 0x000000010000780c */ /* 0x004fda0003f26270 */
[----:B------:R-:W-:Y:S05]  /*1cc0*/  @!P1 BRA `(.L_x_30) ;  /* 0x0000000000509947 */ /* 0x000fea0003800000 */
[----:B------:R-:W-:Y:S05]  /*1cd0*/  @!P0 BRA `(.L_x_31) ;  /* 0x0000000000048947 */ /* 0x000fea0003800000 */
[----:B------:R-:W-:Y:S01]  /*1ce0*/  BPT.TRAP 0x1 ;  /* 0x000000040000795c */ /* 0x000fe20000300000 */
.L_x_31:
[----:B------:R-:W-:Y:S01]  /*1cf0*/  ISETP.NE.AND P0, PT, R22, RZ, PT ;  /* 0x000000ff1600720c */ /* 0x000fe20003f05270 */
[----:B------:R-:W-:Y:S01]  /*1d00*/  BSSY B0, `(.L_x_32) ;  /* 0x000000e000007945 */ /* 0x000fe20003800000 */
[----:B------:R-:W-:-:S11]  /*1d10*/  ISETP.GT.U32.AND P1, PT, R19, 0x1, PT ;  /* 0x000000011300780c */ /* 0x000fd60003f24070 */
[----:B------:R-:W-:Y:S05]  /*1d20*/  @!P0 BRA `(.L_x_33) ;  /* 0x00000000002c8947 */ /* 0x000fea0003800000 */
[----:B------:R-:W-:-:S04]  /*1d30*/  UISETP.LT.AND UP0, UPT, UR40, 0x1, UPT ;  /* 0x000000012800788c */ /* 0x000fc8000bf01270 */
[----:B------:R-:W-:-:S04]  /*1d40*/  USEL UR6, UR40, 0x1, UP0 ;  /* 0x0000000128067887 */ /* 0x000fc80008000000 */
[----:B------:R-:W-:-:S04]  /*1d50*/  UIADD3 UR6, UR39, UR40, -UR6 ;  /* 0x0000002827067290 */ /* 0x000fc8000fffe806 */
[----:B------:R-:W-:-:S04]  /*1d60*/  UIMAD.WIDE.U32 UR4, UR6, -0x55555555, URZ ;  /* 0xaaaaaaab060478a5 */ /* 0x000fc8000f8e003f */
[----:B------:R-:W-:-:S04]  /*1d70*/  USHF.R.U32.HI UR4, URZ, 0x1, UR5 ;  /* 0x000000013f047899 */ /* 0x000fc80008011605 */
[----:B------:R-:W-:-:S06]  /*1d80*/  UIMAD UR6, UR4, -0x3, UR6 ;  /* 0xfffffffd040678a4 */ /* 0x000fcc000f8e0206 */
[----:B------:R-:W-:-:S04]  /*1d90*/  IMAD.U32 R3, RZ, RZ, UR6 ;  /* 0x00000006ff037e24 */ /* 0x000fc8000f8e00ff */
[----:B------:R-:W-:-:S04]  /*1da0*/  IMAD R0, R3, 0x8, R6 ;  /* 0x0000000803007824 */ /* 0x000fc800078e0206 */
[----:B------:R-:W-:-:S05]  /*1db0*/  VIADD R3, R0, 0x18 ;  /* 0x0000001800037836 */ /* 0x000fca0000000000 */
[----:B------:R-:W-:-:S04]  /*1dc0*/  PRMT R3, R152, 0x654, R3 ;  /* 0x0000065498037816 */ /* 0x000fc80000000003 */
[----:B------:R2:W-:Y:S03]  /*1dd0*/  SYNCS.ARRIVE.TRANS64.RED.A1T0 RZ, [R3+URZ], RZ ;  /* 0x000000ff03ff79a7 */ /* 0x0005e6000810043f */
.L_x_33:
[----:B------:R-:W-:Y:S05]  /*1de0*/  BSYNC B0 ;  /* 0x0000000000007941 */ /* 0x000fea0003800000 */
.L_x_32:
[----:B------:R-:W-:Y:S05]  /*1df0*/  @P1 BRA `(.L_x_30) ;  /* 0x0000000000041947 */ /* 0x000fea0003800000 */
[----:B------:R-:W-:Y:S01]  /*1e00*/  BPT.TRAP 0x1 ;  /* 0x000000040000795c */ /* 0x000fe20000300000 */
.L_x_30:
[----:B------:R-:W3:Y:S01]  /*1e10*/  LDC R6, c[0x0][0x288] ;  /* 0x0000a200ff067b82 */ /* 0x000ee20000000800 */
[--C-:B------:R-:W-:Y:S01]  /*1e20*/  SHF.R.U32.HI R0, RZ, 0x2, R18.reuse ;  /* 0x00000002ff007819 */ /* 0x100fe20000011612 */
[----:B------:R-:W-:Y:S01]  /*1e30*/  UIADD3 UR39, UR40, UR39, URZ ;  /* 0x0000002728277290 */ /* 0x000fe2000fffe03f */
[----:B01----:R-:W-:Y:S01]  /*1e40*/  SHF.R.U32.HI R5, RZ, 0x7, R18 ;  /* 0x00000007ff057819 */ /* 0x003fe20000011612 */
[----:B------:R-:W-:Y:S01]  /*1e50*/  ULDC UR7, c[0x0][0x284] ;  /* 0x0000a10000077ab9 */ /* 0x000fe20000000800 */
[----:B------:R-:W-:Y:S01]  /*1e60*/  LOP3.LUT R4, R18, 0x60, RZ, 0xc0, !PT ;  /* 0x0000006012047812 */ /* 0x000fe200078ec0ff */
[----:B------:R-:W-:Y:S01]  /*1e70*/  UISETP.GT.U32.AND UP0, UPT, UR39, 0x2, UPT ;  /* 0x000000022700788c */ /* 0x000fe2000bf04070 */
[----:B--2---:R-:W-:Y:S01]  /*1e80*/  LOP3.LUT R3, R0, 0x7, RZ, 0xc0, !PT ;  /* 0x0000000700037812 */ /* 0x004fe200078ec0ff */
[----:B------:R-:W-:Y:S01]  /*1e90*/  UISETP.GE.U32.AND UP1, UPT, UR40, 0x3, UPT ;  /* 0x000000032800788c */ /* 0x000fe2000bf26070 */
[----:B------:R-:W-:Y:S01]  /*1ea0*/  LOP3.LUT R0, R5, 0x1, RZ, 0xc0, !PT ;  /* 0x0000000105007812 */ /* 0x000fe200078ec0ff */
[----:B------:R-:W-:Y:S01]  /*1eb0*/  UISETP.LT.U32.AND UP0, UPT, UR40, 0x3, UP0 ;  /* 0x000000032800788c */ /* 0x000fe20008701070 */
[----:B------:R-:W-:Y:S01]  /*1ec0*/  SHF.R.U32.HI R10, RZ, 0x1, R4 ;  /* 0x00000001ff0a7819 */ /* 0x000fe20000011604 */
[----:B------:R-:W-:Y:S01]  /*1ed0*/  IMAD.SHL.U32 R4, R18, 0x2, RZ ;  /* 0x0000000212047824 */ /* 0x000fe200078e00ff */
[----:B------:R-:W-:Y:S01]  /*1ee0*/  SHF.R.S32.HI R21, RZ, 0x1f, R23 ;  /* 0x0000001fff157819 */ /* 0x000fe20000011417 */
[----:B------:R-:W-:Y:S01]  /*1ef0*/  IMAD.SHL.U32 R8, R0, 0x40, RZ ;  /* 0x0000004000087824 */ /* 0x000fe200078e00ff */
[--C-:B------:R-:W-:Y:S01]  /*1f00*/  IADD3 R5, RZ, -R10, -R3.reuse ;  /* 0x8000000aff057210 */ /* 0x100fe20007ffe803 */
[----:B------:R-:W-:Y:S01]  /*1f10*/  ULDC.64 UR8, c[0x0][0x5d0] ;  /* 0x0001740000087ab9 */ /* 0x000fe20000000a00 */
[----:B------:R-:W-:Y:S01]  /*1f20*/  LOP3.LUT R4, R4, 0x6, RZ, 0xc0, !PT ;  /* 0x0000000604047812 */ /* 0x000fe200078ec0ff */
[----:B------:R-:W-:Y:S01]  /*1f30*/  UIMAD.WIDE.U32 UR4, UR39, -0x55555555, URZ ;  /* 0xaaaaaaab270478a5 */ /* 0x000fe2000f8e003f */
[----:B------:R-:W-:Y:S01]  /*1f40*/  LOP3.LUT R3, R8, 0x40, R3, 0xe2, !PT ;  /* 0x0000004008037812 */ /* 0x000fe200078ee203 */
[----:B------:R-:W-:Y:S01]  /*1f50*/  IMAD R11, R0, -0x40, R5 ;  /* 0xffffffc0000b7824 */ /* 0x000fe200078e0205 */
[----:B------:R-:W-:Y:S01]  /*1f60*/  LOP3.LUT R0, R18, 0x3, RZ, 0xc0, !PT ;  /* 0x0000000312007812 */ /* 0x000fe200078ec0ff */
[----:B------:R-:W-:Y:S01]  /*1f70*/  USEL UR6, URZ, 0x1, !UP0 ;  /* 0x000000013f067887 */ /* 0x000fe2000c000000 */
[----:B------:R-:W-:Y:S01]  /*1f80*/  PRMT R8, R4, 0x6540, R153 ;  /* 0x0000654004087816 */ /* 0x000fe20000000099 */
[----:B------:R-:W-:Y:S01]  /*1f90*/  IMAD.SHL.U32 R153, R153, 0x100, RZ ;  /* 0x0000010099997824 */ /* 0x000fe200078e00ff */
[----:B------:R-:W-:Y:S01]  /*1fa0*/  USHF.R.U32.HI UR4, URZ, 0x1, UR5 ;  /* 0x000000013f047899 */ /* 0x000fe20008011605 */
[----:B---3--:R-:W-:Y:S01]  /*1fb0*/  IMAD R12, R0, -0x2, R6 ;  /* 0xfffffffe000c7824 */ /* 0x008fe200078e0206 */
[----:B------:R-:W-:Y:S01]  /*1fc0*/  SHF.R.S32.HI R9, RZ, 0x1f, R8 ;  /* 0x0000001fff097819 */ /* 0x000fe20000011408 */
[C---:B------:R-:W-:Y:S01]  /*1fd0*/  IMAD.SHL.U32 R0, R154.reuse, 0x80, RZ ;  /* 0x000000809a007824 */ /* 0x040fe200078e00ff */
[----:B------:R-:W-:Y:S01]  /*1fe0*/  ISETP.GE.AND P0, PT, R153, R6, PT ;  /* 0x000000069900720c */ /* 0x000fe20003f06270 */
[----:B------:R-:W-:Y:S01]  /*1ff0*/  IMAD R4, R21, UR8, RZ ;  /* 0x0000000815047c24 */ /* 0x000fe2000f8e02ff */
[----:B------:R-:W-:Y:S01]  /*2000*/  ULOP3.LUT UR38, UR38, UR6, URZ, 0x3c, !UPT ;  /* 0x0000000626267292 */ /* 0x000fe2000f8e3c3f */
[----:B------:R-:W-:Y:S01]  /*2010*/  IMAD.WIDE R6, R154, 0x80, RZ ;  /* 0x000000809a067825 */ /* 0x000fe200078e02ff */
[C---:B------:R-:W-:Y:S01]  /*2020*/  ISETP.GE.OR P0, PT, R0.reuse, UR7, P0 ;  /* 0x0000000700007c0c */ /* 0x040fe20008706670 */
[----:B------:R-:W-:Y:S01]  /*2030*/  UIMAD UR39, UR4, -0x3, UR39 ;  /* 0xfffffffd042778a4 */ /* 0x000fe2000f8e0227 */
[----:B------:R-:W-:Y:S01]  /*2040*/  IADD3 R0, -R0, UR7, R11 ;  /* 0x0000000700007c10 */ /* 0x000fe2000fffe10b */
[C---:B------:R-:W-:Y:S01]  /*2050*/  IMAD R13, R23.reuse, UR9, R4 ;  /* 0x00000009170d7c24 */ /* 0x040fe2000f8e0204 */
[----:B------:R-:W-:Y:S01]  /*2060*/  @UP1 ULOP3.LUT UR38, UR38, 0x1, UR4, 0x78, !UPT ;  /* 0x0000000126261892 */ /* 0x000fe2000f8e7804 */
[----:B------:R-:W-:Y:S01]  /*2070*/  IMAD.WIDE.U32 R4, R23, UR8, R8 ;  /* 0x0000000817047c25 */ /* 0x000fe2000f8e0008 */
[----:B------:R-:W-:-:S03]  /*2080*/  LOP3.LUT R169, R6, R3, R10, 0xfe, !PT ;  /* 0x0000000306a97212 */ /* 0x000fc600078efe0a */
[----:B------:R-:W-:Y:S02]  /*2090*/  IMAD.IADD R5, R5, 0x1, R13 ;  /* 0x0000000105057824 */ /* 0x000fe400078e020d */
[----:B------:R-:W-:Y:S02]  /*20a0*/  IMAD.IADD R3, R12, 0x1, -R153 ;  /* 0x000000010c037824 */ /* 0x000fe400078e0a99 */
[----:B------:R-:W-:Y:S01]  /*20b0*/  IMAD.MOV.U32 R154, RZ, RZ, -0x1 ;  /* 0xffffffffff9a7424 */ /* 0x000fe200078e00ff */
[----:B------:R-:W-:Y:S06]  /*20c0*/  @P0 BRA `(.L_x_34) ;  /* 0x0000007800dc0947 */ /* 0x000fec0003800000 */
[----:B------:R-:W0:Y:S01]  /*20d0*/  LDC.64 R10, c[0x0][0x5c8] ;  /* 0x00017200ff0a7b82 */ /* 0x000e220000000a00 */
[----:B-----5:R-:W-:Y:S01]  /*20e0*/  FSETP.NEU.AND P0, PT, R156, RZ, PT ;  /* 0x000000ff9c00720b */ /* 0x020fe20003f0d000 */
[----:B------:R-:W-:Y:S01]  /*20f0*/  BSSY B0, `(.L_x_34) ;  /* 0x00007b4000007945 */ /* 0x000fe20003800000 */
[----:B------:R-:W-:-:S04]  /*2100*/  ISETP.GT.AND P2, PT, R3, RZ, PT ;  /* 0x000000ff0300720c */ /* 0x000fc80003f44270 */
[----:B------:R-:W-:Y:S01]  /*2110*/  ISETP.GT.AND P1, PT, R0, RZ, P2 ;  /* 0x000000ff0000720c */ /* 0x000fe20001724270 */
[-C--:B0-----:R-:W-:Y:S02]  /*2120*/  IMAD R12, R7, R10.reuse, RZ ;  /* 0x0000000a070c7224 */ /* 0x081fe400078e02ff */
[----:B------:R-:W-:-:S04]  /*2130*/  IMAD.WIDE.U32 R160, R169, R10, R4 ;  /* 0x0000000aa9a07225 */ /* 0x000fc800078e0004 */
[----:B------:R-:W-:-:S04]  /*2140*/  IMAD R5, R169, R11, R12 ;  /* 0x0000000ba9057224 */ /* 0x000fc800078e020c */
[----:B------:R-:W-:Y:S01]  /*2150*/  IMAD.IADD R153, R161, 0x1, R5 ;  /* 0x00000001a1997824 */ /* 0x000fe200078e0205 */
[----:B------:R-:W-:Y:S06]  /*2160*/  @!P0 BRA `(.L_x_35) ;  /* 0x0000005400988947 */ /* 0x000fec0003800000 */
[----:B------:R-:W0:Y:S01]  /*2170*/  LDC.64 R14, c[0x0][0x5b8] ;  /* 0x00016e00ff0e7b82 */ /* 0x000e220000000a00 */
[----:B------:R-:W-:-:S07]  /*2180*/  ULDC.64 UR4, c[0x0][0x5c0] ;  /* 0x0001700000047ab9 */ /* 0x000fce0000000a00 */
[----:B------:R-:W1:Y:S08]  /*2190*/  LDC.64 R166, c[0x0][0x5b0] ;  /* 0x00016c00ffa67b82 */ /* 0x000e700000000a00 */
[----:B------:R-:W2:Y:S01]  /*21a0*/  LDC.64 R12, c[0x0][0x5a8] ;  /* 0x00016a00ff0c7b82 */ /* 0x000ea20000000a00 */
[-C--:B0-----:R-:W-:Y:S02]  /*21b0*/  IMAD R4, R21, R14.reuse, RZ ;  /* 0x0000000e15047224 */ /* 0x081fe400078e02ff */
[----:B------:R-:W-:-:S04]  /*21c0*/  IMAD.WIDE.U32 R162, R23, R14, R8 ;  /* 0x0000000e17a27225 */ /* 0x000fc800078e0008 */
[----:B------:R-:W-:Y:S02]  /*21d0*/  IMAD R161, R23, R15, R4 ;  /* 0x0000000f17a17224 */ /* 0x000fe400078e0204 */
[-C--:B-1----:R-:W-:Y:S02]  /*21e0*/  IMAD R6, R7, R166.reuse, RZ ;  /* 0x000000a607067224 */ /* 0x082fe400078e02ff */
[----:B------:R-:W-:Y:S02]  /*21f0*/  IMAD.IADD R21, R163, 0x1, R161 ;  /* 0x00000001a3157824 */ /* 0x000fe400078e02a1 */
[----:B------:R-:W-:Y:S02]  /*2200*/  IMAD.MOV.U32 R20, RZ, RZ, R162 ;  /* 0x000000ffff147224 */ /* 0x000fe400078e00a2 */
[C---:B------:R-:W-:Y:S02]  /*2210*/  IMAD R165, R169.reuse, R167, R6 ;  /* 0x000000a7a9a57224 */ /* 0x040fe400078e0206 */
[----:B------:R-:W-:-:S04]  /*2220*/  IMAD.WIDE.U32 R4, R169, R166, R20 ;  /* 0x000000a6a9047225 */ /* 0x000fc800078e0014 */
[----:B------:R-:W-:Y:S01]  /*2230*/  IMAD.IADD R5, R5, 0x1, R165 ;  /* 0x0000000105057824 */ /* 0x000fe200078e02a5 */
[----:B--2---:R-:W-:-:S04]  /*2240*/  LEA R6, P0, R4, R12, 0x1 ;  /* 0x0000000c04067211 */ /* 0x004fc800078008ff */
[----:B------:R-:W-:-:S05]  /*2250*/  LEA.HI.X R7, R4, R13, R5, 0x1, P0 ;  /* 0x0000000d04077211 */ /* 0x000fca00000f0c05 */
[----:B------:R0:W2:Y:S01]  /*2260*/  @P1 LDG.E.LTC128B.U16 R15, desc[UR36][R6.64] ;  /* 0x00000024060f1981 */ /* 0x0000a2000c1e1520 */
[----:B------:R-:W-:Y:S01]  /*2270*/  LEA R4, P0, R160, UR4, 0x1 ;  /* 0x00000004a0047c11 */ /* 0x000fe2000f8008ff */
[----:B------:R-:W-:Y:S01]  /*2280*/  IMAD.WIDE.U32 R158, R169, R166, R8 ;  /* 0x000000a6a99e7225 */ /* 0x000fe200078e0008 */
[----:B------:R-:W-:Y:S03]  /*2290*/  BSSY B1, `(.L_x_36) ;  /* 0x0000012000017945 */ /* 0x000fe60003800000 */
[----:B------:R-:W-:Y:S02]  /*22a0*/  IMAD.IADD R159, R165, 0x1, R159 ;  /* 0x00000001a59f7824 */ /* 0x000fe400078e029f */
[----:B------:R-:W-:-:S04]  /*22b0*/  IMAD.WIDE.U32 R158, R23, R14, R158 ;  /* 0x0000000e179e7225 */ /* 0x000fc800078e009e */
[----:B0-----:R-:W-:Y:S01]  /*22c0*/  IMAD.IADD R7, R161, 0x1, R159 ;  /* 0x00000001a1077824 */ /* 0x001fe200078e029f */
[----:B------:R-:W-:Y:S02]  /*22d0*/  LEA R6, P4, R158, R12, 0x1 ;  /* 0x0000000c9e067211 */ /* 0x000fe400078808ff */
[----:B------:R-:W-:Y:S02]  /*22e0*/  SHF.L.U64.HI R159, R166, 0x3, R167 ;  /* 0x00000003a69f7819 */ /* 0x000fe400000102a7 */
[----:B------:R-:W-:Y:S01]  /*22f0*/  LEA.HI.X R7, R158, R13, R7, 0x1, P4 ;  /* 0x0000000d9e077211 */ /* 0x000fe200020f0c07 */
[----:B------:R-:W-:Y:S02]  /*2300*/  IMAD.SHL.U32 R158, R166, 0x8, RZ ;  /* 0x00000008a69e7824 */ /* 0x000fe400078e00ff */
[----:B--2---:R-:W-:-:S05]  /*2310*/  HADD2.F32 R5, -RZ, R15.H0_H0 ;  /* 0x2000000fff057230 */ /* 0x004fca0000004100 */
[----:B------:R-:W-:-:S04]  /*2320*/  FMUL R5, R5, R156 ;  /* 0x0000009c05057220 */ /* 0x000fc80000400000 */
[----:B------:R-:W-:Y:S01]  /*2330*/  FFMA R24, R24, R155, R5 ;  /* 0x0000009b18187223 */ /* 0x000fe20000000005 */
[----:B------:R-:W-:Y:S02]  /*2340*/  LEA.HI.X R5, R160, UR5, R153, 0x1, P0 ;  /* 0x00000005a0057c11 */ /* 0x000fe400080f0c99 */
[----:B------:R-:W-:Y:S02]  /*2350*/  ISETP.GT.AND P0, PT, R3, 0x1, PT ;  /* 0x000000010300780c */ /* 0x000fe40003f04270 */
[----:B------:R-:W-:Y:S02]  /*2360*/  F2FP.F16.F32.PACK_AB R24, RZ, R24 ;  /* 0x00000018ff18723e */ /* 0x000fe400000000ff */
[----:B------:R-:W-:-:S03]  /*2370*/  ISETP.GT.AND P3, PT, R0, RZ, P0 ;  /* 0x000000ff0000720c */ /* 0x000fc60000764270 */
[----:B------:R0:W-:Y:S10]  /*2380*/  @P1 STG.E.U16 desc[UR36][R4.64], R24 ;  /* 0x0000001804001986 */ /* 0x0001f4000c101524 */
[----:B------:R-:W-:Y:S05]  /*2390*/  @!P3 BRA `(.L_x_37) ;  /* 0x000000000004b947 */ /* 0x000fea0003800000 */
[----:B------:R1:W5:Y:S02]  /*23a0*/  LDG.E.LTC128B.U16 R15, desc[UR36][R6.64+0x2] ;  /* 0x00000224060f7981 */ /* 0x000364000c1e1520 */
.L_x_37:
[----:B------:R-:W-:Y:S05]  /*23b0*/  BSYNC B1 ;  /* 0x0000000000017941 */ /* 0x000fea0003800000 */
.L_x_36:
[----:B-----5:R-:W-:Y:S01]  /*23c0*/  HADD2.F32 R153, -RZ, R15.H0_H0 ;  /* 0x2000000fff997230 */ /* 0x020fe20000004100 */
[----:B------:R-:W-:Y:S01]  /*23d0*/  ISETP.GT.AND P2, PT, R0, 0x8, P2 ;  /* 0x000000080000780c */ /* 0x000fe20001744270 */
[----:B------:R-:W-:Y:S01]  /*23e0*/  IMAD.WIDE.U32 R158, R169, R166, R158 ;  /* 0x000000a6a99e7225 */ /* 0x000fe200078e009e */
[----:B0-----:R-:W-:-:S03]  /*23f0*/  PRMT R24, R15, 0x7610, R24 ;  /* 0x000076100f187816 */ /* 0x001fc60000000018 */
[----:B------:R-:W-:Y:S01]  /*2400*/  FMUL R20, R153, R156 ;  /* 0x0000009c99147220 */ /* 0x000fe20000400000 */
[----:B------:R-:W-:Y:S01]  /*2410*/  IMAD.IADD R165, R165, 0x1, R159 ;  /* 0x00000001a5a57824 */ /* 0x000fe200078e029f */
[----:B------:R-:W-:Y:S02]  /*2420*/  IADD3 R162, P1, R162, R158, RZ ;  /* 0x0000009ea2a27210 */ /* 0x000fe40007f3e0ff */
[----:B------:R-:W-:-:S03]  /*2430*/  FFMA R25, R25, R155, R20 ;  /* 0x0000009b19197223 */ /* 0x000fc60000000014 */
[----:B------:R-:W-:Y:S01]  /*2440*/  IMAD.X R21, R165, 0x1, R21, P1 ;  /* 0x00000001a5157824 */ /* 0x000fe200008e0615 */
[C---:B------:R-:W-:Y:S02]  /*2450*/  LEA R20, P1, R162.reuse, R12, 0x1 ;  /* 0x0000000ca2147211 */ /* 0x040fe400078208ff */
[----:B------:R-:W-:Y:S02]  /*2460*/  F2FP.F16.F32.PACK_AB R25, RZ, R25 ;  /* 0x00000019ff19723e */ /* 0x000fe400000000ff */
[----:B------:R-:W-:Y:S02]  /*2470*/  LEA.HI.X R21, R162, R13, R21, 0x1, P1 ;  /* 0x0000000da2157211 */ /* 0x000fe400008f0c15 */
[----:B------:R-:W-:-:S05]  /*2480*/  PRMT R153, R25, 0x7610, R153 ;  /* 0x0000761019997816 */ /* 0x000fca0000000099 */
[----:B------:R0:W-:Y:S04]  /*2490*/  @P3 STG.E.U16 desc[UR36][R4.64+0x2], R153 ;  /* 0x0000029904003986 */ /* 0x0001e8000c101524 */
[----:B------:R-:W2:Y:S01]  /*24a0*/  @P2 LDG.E.LTC128B.U16 R24, desc[UR36][R20.64] ;  /* 0x0000002414182981 */ /* 0x000ea2000c1e1520 */
[----:B------:R-:W-:Y:S01]  /*24b0*/  IADD3 R8, P1, R8, R158, RZ ;  /* 0x0000009e08087210 */ /* 0x000fe20007f3e0ff */
[----:B------:R-:W-:Y:S01]  /*24c0*/  BSSY B1, `(.L_x_38) ;  /* 0x0000011000017945 */ /* 0x000fe20003800000 */
[----:B------:R-:W-:Y:S02]  /*24d0*/  SHF.L.U64.HI R11, R10, 0x4, R11 ;  /* 0x000000040a0b7819 */ /* 0x000fe4000001020b */
[----:B------:R-:W-:Y:S01]  /*24e0*/  ISETP.GT.AND P0, PT, R0, 0x8, P0 ;  /* 0x000000080000780c */ /* 0x000fe20000704270 */
[----:B------:R-:W-:Y:S01]  /*24f0*/  IMAD.X R9, R9, 0x1, R165, P1 ;  /* 0x0000000109097824 */ /* 0x000fe200008e06a5 */
[----:B------:R-:W-:-:S05]  /*2500*/  LEA R10, P1, R10, R4, 0x4 ;  /* 0x000000040a0a7211 */ /* 0x000fca00078220ff */
[----:B------:R-:W-:Y:S02]  /*2510*/  IMAD.X R11, R11, 0x1, R5, P1 ;  /* 0x000000010b0b7824 */ /* 0x000fe400008e0605 */
[----:B--2---:R-:W-:-:S05]  /*2520*/  HADD2.F32 R15, -RZ, R24.H0_H0 ;  /* 0x20000018ff0f7230 */ /* 0x004fca0000004100 */
[----:B------:R-:W-:Y:S01]  /*2530*/  FMUL R25, R15, R156 ;  /* 0x0000009c0f197220 */ /* 0x000fe20000400000 */
[----:B------:R-:W-:-:S04]  /*2540*/  IMAD.WIDE.U32 R14, R23, R14, R8 ;  /* 0x0000000e170e7225 */ /* 0x000fc800078e0008 */
[----:B------:R-:W-:Y:S01]  /*2550*/  FFMA R25, R26, R155, R25 ;  /* 0x0000009b1a197223 */ /* 0x000fe20000000019 */
[----:B------:R-:W-:Y:S01]  /*2560*/  IMAD.IADD R9, R161, 0x1, R15 ;  /* 0x00000001a1097824 */ /* 0x000fe200078e020f */
[----:B------:R-:W-:-:S03]  /*2570*/  LEA R8, P3, R14, R12, 0x1 ;  /* 0x0000000c0e087211 */ /* 0x000fc600078608ff */
[----:B------:R-:W-:Y:S02]  /*2580*/  F2FP.F16.F32.PACK_AB R25, RZ, R25 ;  /* 0x00000019ff19723e */ /* 0x000fe400000000ff */
[----:B------:R-:W-:-:S03]  /*2590*/  LEA.HI.X R9, R14, R13, R9, 0x1, P3 ;  /* 0x0000000d0e097211 */ /* 0x000fc600018f0c09 */
[----:B------:R0:W-:Y:S01]  /*25a0*/  @P2 STG.E.U16 desc[UR36][R10.64], R25 ;  /* 0x000000190a002986 */ /* 0x0001e2000c101524 */
[----:B------:R-:W-:Y:S05]  /*25b0*/  @!P0 BRA `(.L_x_39) ;  /* 0x0000000000048947 */ /* 0x000fea0003800000 */
[----:B------:R2:W5:Y:S02]  /*25c0*/  LDG.E.LTC128B.U16 R24, desc[UR36][R8.64+0x2] ;  /* 0x0000022408187981 */ /* 0x000564000c1e1520 */
.L_x_39:
[----:B------:R-:W-:Y:S05]  /*25d0*/  BSYNC B1 ;  /* 0x0000000000017941 */ /* 0x000fea0003800000 */
.L_x_38:
[----:B-----5:R-:W-:Y:S01]  /*25e0*/  HADD2.F32 R13, -RZ, R24.H0_H0 ;  /* 0x20000018ff0d7230 */ /* 0x020fe20000004100 */
[----:B------:R-:W-:Y:S01]  /*25f0*/  ISETP.GT.AND P1, PT, R3, 0x8, PT ;  /* 0x000000080300780c */ /* 0x000fe20003f24270 */
[----:B------:R-:W-:Y:S03]  /*2600*/  BSSY B1, `(.L_x_40) ;  /* 0x0000008000017945 */ /* 0x000fe60003800000 */
[----:B------:R-:W-:Y:S01]  /*2610*/  FMUL R12, R13, R156 ;  /* 0x0000009c0d0c7220 */ /* 0x000fe20000400000 */
[----:B------:R-:W-:-:S03]  /*2620*/  ISETP.GT.AND P2, PT, R0, RZ, P1 ;  /* 0x000000ff0000720c */ /* 0x000fc60000f44270 */
[----:B------:R-:W-:-:S05]  /*2630*/  FFMA R12, R27, R155, R12 ;  /* 0x0000009b1b0c7223 */ /* 0x000fca000000000c */
[----:B------:R-:W-:-:S05]  /*2640*/  F2FP.F16.F32.PACK_AB R12, RZ, R12 ;  /* 0x0000000cff0c723e */ /* 0x000fca00000000ff */
[----:B------:R3:W-:Y:S01]  /*2650*/  @P0 STG.E.U16 desc[UR36][R10.64+0x2], R12 ;  /* 0x0000020c0a000986 */ /* 0x0007e2000c101524 */
[----:B------:R-:W-:Y:S05]  /*2660*/  @!P2 BRA `(.L_x_41) ;  /* 0x000000000004a947 */ /* 0x000fea0003800000 */
[----:B------:R4:W5:Y:S02]  /*2670*/  LDG.E.LTC128B.U16 R24, desc[UR36][R6.64+0x10] ;  /* 0x0000102406187981 */ /* 0x000964000c1e1520 */
.L_x_41:
[----:B------:R-:W-:Y:S05]  /*2680*/  BSYNC B1 ;  /* 0x0000000000017941 */ /* 0x000fea0003800000 */
.L_x_40:
        /* <DEDUP_REMOVED lines=10> */
.L_x_43:
[----:B------:R-:W-:Y:S05]  /*2730*/  BSYNC B1 ;  /* 0x0000000000017941 */ /* 0x000fea0003800000 */
.L_x_42:
[----:B0----5:R-:W-:Y:S01]  /*2740*/  HADD2.F32 R13, -RZ, R24.H0_H0 ;  /* 0x20000018ff0d7230 */ /* 0x021fe20000004100 */
[----:B------:R-:W-:Y:S01]  /*2750*/  ISETP.GT.AND P1, PT, R0, 0x8, P1 ;  /* 0x000000080000780c */ /* 0x000fe20000f24270 */
[----:B------:R-:W-:Y:S03]  /*2760*/  BSSY B1, `(.L_x_44) ;  /* 0x0000007000017945 */ /* 0x000fe60003800000 */
[----:B---3--:R-:W-:-:S04]  /*2770*/  FMUL R12, R13, R156 ;  /* 0x0000009c0d0c7220 */ /* 0x008fc80000400000 */
[----:B------:R-:W-:-:S05]  /*2780*/  FFMA R12, R29, R155, R12 ;  /* 0x0000009b1d0c7223 */ /* 0x000fca000000000c */
[----:B------:R-:W-:-:S05]  /*2790*/  F2FP.F16.F32.PACK_AB R12, RZ, R12 ;  /* 0x0000000cff0c723e */ /* 0x000fca00000000ff */
[----:B------:R0:W-:Y:S01]  /*27a0*/  @P3 STG.E.U16 desc[UR36][R4.64+0x12], R12 ;  /* 0x0000120c04003986 */ /* 0x0001e2000c101524 */
[----:B------:R-:W-:Y:S05]  /*27b0*/  @!P1 BRA `(.L_x_45) ;  /* 0x0000000000049947 */ /* 0x000fea0003800000 */
[----:B------:R3:W5:Y:S02]  /*27c0*/  LDG.E.LTC128B.U16 R24, desc[UR36][R8.64+0x10] ;  /* 0x0000102408187981 */ /* 0x000764000c1e1520 */
.L_x_45:
[----:B------:R-:W-:Y:S05]  /*27d0*/  BSYNC B1 ;  /* 0x0000000000017941 */ /* 0x000fea0003800000 */
.L_x_44:
[----:B-----5:R-:W-:Y:S01]  /*27e0*/  HADD2.F32 R13, -RZ, R24.H0_H0 ;  /* 0x20000018ff0d7230 */ /* 0x020fe20000004100 */
[----:B------:R-:W-:Y:S01]  /*27f0*/  ISETP.GT.AND P0, PT, R0, 0x8, P0 ;  /* 0x000000080000780c */ /* 0x000fe20000704270 */
[----:B------:R-:W-:Y:S03]  /*2800*/  BSSY B1, `(.L_x_46) ;  /* 0x0000007000017945 */ /* 0x000fe60003800000 */
[----:B------:R-:W-:-:S04]  /*2810*/  FMUL R13, R13, R156 ;  /* 0x0000009c0d0d7220 */ /* 0x000fc80000400000 */
[----:B------:R-:W-:-:S05]  /*2820*/  FFMA R13, R30, R155, R13 ;  /* 0x0000009b1e0d7223 */ /* 0x000fca000000000d */
[----:B------:R-:W-:-:S05]  /*2830*/  F2FP.F16.F32.PACK_AB R13, RZ, R13 ;  /* 0x0000000dff0d723e */ /* 0x000fca00000000ff */
[----:B------:R0:W-:Y:S01]  /*2840*/  @P1 STG.E.U16 desc[UR36][R10.64+0x10], R13 ;  /* 0x0000100d0a001986 */ /* 0x0001e2000c101524 */
[----:B------:R-:W-:Y:S05]  /*2850*/  @!P0 BRA `(.L_x_47) ;  /* 0x0000000000048947 */ /* 0x000fea0003800000 */
[----:B------:R0:W5:Y:S02]  /*2860*/  LDG.E.LTC128B.U16 R24, desc[UR36][R8.64+0x12] ;  /* 0x0000122408187981 */ /* 0x000164000c1e1520 */
.L_x_47:
[----:B------:R-:W-:Y:S05]  /*2870*/  BSYNC B1 ;  /* 0x0000000000017941 */ /* 0x000fea0003800000 */
.L_x_46:
[----:B0----5:R-:W-:Y:S01]  /*2880*/  HADD2.F32 R13, -RZ, R24.H0_H0 ;  /* 0x20000018ff0d7230 */ /* 0x021fe20000004100 */
        /* <DEDUP_REMOVED lines=9> */
.L_x_49:
[----:B------:R-:W-:Y:S05]  /*2920*/  BSYNC B1 ;  /* 0x0000000000017941 */ /* 0x000fea0003800000 */
.L_x_48:
        /* <DEDUP_REMOVED lines=10> */
.L_x_51:
[----:B------:R-:W-:Y:S05]  /*29d0*/  BSYNC B1 ;  /* 0x0000000000017941 */ /* 0x000fea0003800000 */
.L_x_50:
[----:B0----5:R-:W-:Y:S01]  /*29e0*/  HADD2.F32 R13, -RZ, R24.H0_H0 ;  /* 0x20000018ff0d7230 */ /* 0x021fe20000004100 */
        /* <DEDUP_REMOVED lines=8> */
.L_x_53:
[----:B------:R-:W-:Y:S05]  /*2a70*/  BSYNC B1 ;  /* 0x0000000000017941 */ /* 0x000fea0003800000 */
.L_x_52:
        /* <DEDUP_REMOVED lines=9> */
.L_x_55:
[----:B------:R-:W-:Y:S05]  /*2b10*/  BSYNC B1 ;  /* 0x0000000000017941 */ /* 0x000fea0003800000 */
.L_x_54:
        /* <DEDUP_REMOVED lines=10> */
.L_x_57:
[----:B------:R-:W-:Y:S05]  /*2bc0*/  BSYNC B1 ;  /* 0x0000000000017941 */ /* 0x000fea0003800000 */
.L_x_56:
        /* <DEDUP_REMOVED lines=10> */
.L_x_59:
[----:B------:R-:W-:Y:S05]  /*2c70*/  BSYNC B1 ;  /* 0x0000000000017941 */ /* 0x000fea0003800000 */
.L_x_58:
        /* <DEDUP_REMOVED lines=9> */
.L_x_61:
[----:B------:R-:W-:Y:S05]  /*2d10*/  BSYNC B1 ;  /* 0x0000000000017941 */ /* 0x000fea0003800000 */
.L_x_60:
        /* <DEDUP_REMOVED lines=9> */
.L_x_63:
[----:B------:R-:W-:Y:S05]  /*2db0*/  BSYNC B1 ;  /* 0x0000000000017941 */ /* 0x000fea0003800000 */
.L_x_62:
        /* <DEDUP_REMOVED lines=10> */
.L_x_65:
[----:B------:R-:W-:Y:S05]  /*2e60*/  BSYNC B1 ;  /* 0x0000000000017941 */ /* 0x000fea0003800000 */
.L_x_64:
        /* <DEDUP_REMOVED lines=10> */
.L_x_67:
[----:B------:R-:W-:Y:S05]  /*2f10*/  BSYNC B1 ;  /* 0x0000000000017941 */ /* 0x000fea0003800000 */
.L_x_66:
        /* <DEDUP_REMOVED lines=9> */
.L_x_69:
[----:B------:R-:W-:Y:S05]  /*2fb0*/  BSYNC B1 ;  /* 0x0000000000017941 */ /* 0x000fea0003800000 */
.L_x_68:
        /* <DEDUP_REMOVED lines=9> */
.L_x_71:
[----:B------:R-:W-:Y:S05]  /*3050*/  BSYNC B1 ;  /* 0x0000000000017941 */ /* 0x000fea0003800000 */
.L_x_70:
        /* <DEDUP_REMOVED lines=10> */
.L_x_73:
[----:B------:R-:W-:Y:S05]  /*3100*/  BSYNC B1 ;  /* 0x0000000000017941 */ /* 0x000fea0003800000 */
.L_x_72:
        /* <DEDUP_REMOVED lines=10> */
.L_x_75:
[----:B------:R-:W-:Y:S05]  /*31b0*/  BSYNC B1 ;  /* 0x0000000000017941 */ /* 0x000fea0003800000 */
.L_x_74:
        /* <DEDUP_REMOVED lines=9> */
.L_x_77:
[----:B------:R-:W-:Y:S05]  /*3250*/  BSYNC B1 ;  /* 0x0000000000017941 */ /* 0x000fea0003800000 */
.L_x_76:
        /* <DEDUP_REMOVED lines=9> */
.L_x_79:
[----:B------:R-:W-:Y:S05]  /*32f0*/  BSYNC B1 ;  /* 0x0000000000017941 */ /* 0x000fea0003800000 */
.L_x_78:
        /* <DEDUP_REMOVED lines=10> */
.L_x_81:
[----:B------:R-:W-:Y:S05]  /*33a0*/  BSYNC B1 ;  /* 0x0000000000017941 */ /* 0x000fea0003800000 */
.L_x_80:
        /* <DEDUP_REMOVED lines=10> */
.L_x_83:
[----:B------:R-:W-:Y:S05]  /*3450*/  BSYNC B1 ;  /* 0x0000000000017941 */ /* 0x000fea0003800000 */
.L_x_82:
        /* <DEDUP_REMOVED lines=9> */
.L_x_85:
[----:B------:R-:W-:Y:S05]  /*34f0*/  BSYNC B1 ;  /* 0x0000000000017941 */ /* 0x000fea0003800000 */
.L_x_84:
        /* <DEDUP_REMOVED lines=9> */
.L_x_87:
[----:B------:R-:W-:Y:S05]  /*3590*/  BSYNC B1 ;  /* 0x0000000000017941 */ /* 0x000fea0003800000 */
.L_x_86:
        /* <DEDUP_REMOVED lines=10> */
.L_x_89:
[----:B------:R-:W-:Y:S05]  /*3640*/  BSYNC B1 ;  /* 0x0000000000017941 */ /* 0x000fea0003800000 */
.L_x_88:
        /* <DEDUP_REMOVED lines=10> */
.L_x_91:
[----:B------:R-:W-:Y:S05]  /*36f0*/  BSYNC B1 ;  /* 0x0000000000017941 */ /* 0x000fea0003800000 */
.L_x_90:
        /* <DEDUP_REMOVED lines=9> */
.L_x_93:
[----:B------:R-:W-:Y:S05]  /*3790*/  BSYNC B1 ;  /* 0x0000000000017941 */ /* 0x000fea0003800000 */
.L_x_92:
        /* <DEDUP_REMOVED lines=9> */
.L_x_95:
[----:B------:R-:W-:Y:S05]  /*3830*/  BSYNC B1 ;  /* 0x0000000000017941 */ /* 0x000fea0003800000 */
.L_x_94:
        /* <DEDUP_REMOVED lines=10> */
.L_x_97:
[----:B------:R-:W-:Y:S05]  /*38e0*/  BSYNC B1 ;  /* 0x0000000000017941 */ /* 0x000fea0003800000 */
.L_x_96:
        /* <DEDUP_REMOVED lines=10> */
.L_x_99:
[----:B------:R-:W-:Y:S05]  /*3990*/  BSYNC B1 ;  /* 0x0000000000017941 */ /* 0x000fea0003800000 */
.L_x_98:
        /* <DEDUP_REMOVED lines=9> */
.L_x_101:
[----:B------:R-:W-:Y:S05]  /*3a30*/  BSYNC B1 ;  /* 0x0000000000017941 */ /* 0x000fea0003800000 */
.L_x_100:
        /* <DEDUP_REMOVED lines=9> */
.L_x_103:
[----:B------:R-:W-:Y:S05]  /*3ad0*/  BSYNC B1 ;  /* 0x0000000000017941 */ /* 0x000fea0003800000 */
.L_x_102:
        /* <DEDUP_REMOVED lines=10> */
.L_x_105:
[----:B------:R-:W-:Y:S05]  /*3b80*/  BSYNC B1 ;  /* 0x0000000000017941 */ /* 0x000fea0003800000 */
.L_x_104:
        /* <DEDUP_REMOVED lines=10> */
.L_x_107:
[----:B------:R-:W-:Y:S05]  /*3c30*/  BSYNC B1 ;  /* 0x0000000000017941 */ /* 0x000fea0003800000 */
.L_x_106:
        /* <DEDUP_REMOVED lines=9> */
.L_x_109:
[----:B------:R-:W-:Y:S05]  /*3cd0*/  BSYNC B1 ;  /* 0x0000000000017941 */ /* 0x000fea0003800000 */
.L_x_108:
        /* <DEDUP_REMOVED lines=9> */
.L_x_111:
[----:B------:R-:W-:Y:S05]  /*3d70*/  BSYNC B1 ;  /* 0x0000000000017941 */ /* 0x000fea0003800000 */
.L_x_110:
        /* <DEDUP_REMOVED lines=10> */
.L_x_113:
[----:B------:R-:W-:Y:S05]  /*3e20*/  BSYNC B1 ;  /* 0x0000000000017941 */ /* 0x000fea0003800000 */
.L_x_112:
        /* <DEDUP_REMOVED lines=10> */
.L_x_115:
[----:B------:R-:W-:Y:S05]  /*3ed0*/  BSYNC B1 ;  /* 0x0000000000017941 */ /* 0x000fea0003800000 */
.L_x_114:
        /* <DEDUP_REMOVED lines=9> */
.L_x_117:
[----:B------:R-:W-:Y:S05]  /*3f70*/  BSYNC B1 ;  /* 0x0000000000017941 */ /* 0x000fea0003800000 */
.L_x_116:
        /* <DEDUP_REMOVED lines=9> */
.L_x_119:
[----:B------:R-:W-:Y:S05]  /*4010*/  BSYNC B1 ;  /* 0x0000000000017941 */ /* 0x000fea0003800000 */
.L_x_118:
        /* <DEDUP_REMOVED lines=10> */
.L_x_121:
[----:B------:R-:W-:Y:S05]  /*40c0*/  BSYNC B1 ;  /* 0x0000000000017941 */ /* 0x000fea0003800000 */
.L_x_120:
        /* <DEDUP_REMOVED lines=10> */
.L_x_123:
[----:B------:R-:W-:Y:S05]  /*4170*/  BSYNC B1 ;  /* 0x0000000000017941 */ /* 0x000fea0003800000 */
.L_x_122:
        /* <DEDUP_REMOVED lines=9> */
.L_x_125:
[----:B------:R-:W-:Y:S05]  /*4210*/  BSYNC B1 ;  /* 0x0000000000017941 */ /* 0x000fea0003800000 */
.L_x_124:
        /* <DEDUP_REMOVED lines=9> */
.L_x_127:
[----:B------:R-:W-:Y:S05]  /*42b0*/  BSYNC B1 ;  /* 0x0000000000017941 */ /* 0x000fea0003800000 */
.L_x_126:
        /* <DEDUP_REMOVED lines=10> */
.L_x_129:
[----:B------:R-:W-:Y:S05]  /*4360*/  BSYNC B1 ;  /* 0x0000000000017941 */ /* 0x000fea0003800000 */
.L_x_128:
        /* <DEDUP_REMOVED lines=10> */
.L_x_131:
[----:B------:R-:W-:Y:S05]  /*4410*/  BSYNC B1 ;  /* 0x0000000000017941 */ /* 0x000fea0003800000 */
.L_x_130:
        /* <DEDUP_REMOVED lines=9> */
.L_x_133:
[----:B------:R-:W-:Y:S05]  /*44b0*/  BSYNC B1 ;  /* 0x0000000000017941 */ /* 0x000fea0003800000 */
.L_x_132:
        /* <DEDUP_REMOVED lines=9> */
.L_x_135:
[----:B------:R-:W-:Y:S05]  /*4550*/  BSYNC B1 ;  /* 0x0000000000017941 */ /* 0x000fea0003800000 */
.L_x_134:
        /* <DEDUP_REMOVED lines=10> */
.L_x_137:
[----:B------:R-:W-:Y:S05]  /*4600*/  BSYNC B1 ;  /* 0x0000000000017941 */ /* 0x000fea0003800000 */
.L_x_136:
        /* <DEDUP_REMOVED lines=10> */
.L_x_139:
[----:B------:R-:W-:Y:S05]  /*46b0*/  BSYNC B1 ;  /* 0x0000000000017941 */ /* 0x000fea0003800000 */
.L_x_138:
        /* <DEDUP_REMOVED lines=9> */
.L_x_141:
[----:B------:R-:W-:Y:S05]  /*4750*/  BSYNC B1 ;  /* 0x0000000000017941 */ /* 0x000fea0003800000 */
.L_x_140:
        /* <DEDUP_REMOVED lines=9> */
.L_x_143:
[----:B------:R-:W-:Y:S05]  /*47f0*/  BSYNC B1 ;  /* 0x0000000000017941 */ /* 0x000fea0003800000 */
.L_x_142:
        /* <DEDUP_REMOVED lines=10> */
.L_x_145:
[----:B------:R-:W-:Y:S05]  /*48a0*/  BSYNC B1 ;  /* 0x0000000000017941 */ /* 0x000fea0003800000 */
.L_x_144:
        /* <DEDUP_REMOVED lines=10> */
.L_x_147:
[----:B------:R-:W-:Y:S05]  /*4950*/  BSYNC B1 ;  /* 0x0000000000017941 */ /* 0x000fea0003800000 */
.L_x_146:
        /* <DEDUP_REMOVED lines=9> */
.L_x_149:
[----:B------:R-:W-:Y:S05]  /*49f0*/  BSYNC B1 ;  /* 0x0000000000017941 */ /* 0x000fea0003800000 */
.L_x_148:
        /* <DEDUP_REMOVED lines=9> */
.L_x_151:
[----:B------:R-:W-:Y:S05]  /*4a90*/  BSYNC B1 ;  /* 0x0000000000017941 */ /* 0x000fea0003800000 */
.L_x_150:
        /* <DEDUP_REMOVED lines=10> */
.L_x_153:
[----:B------:R-:W-:Y:S05]  /*4b40*/  BSYNC B1 ;  /* 0x0000000000017941 */ /* 0x000fea0003800000 */
.L_x_152:
        /* <DEDUP_REMOVED lines=10> */
.L_x_155:
[----:B------:R-:W-:Y:S05]  /*4bf0*/  BSYNC B1 ;  /* 0x0000000000017941 */ /* 0x000fea0003800000 */
.L_x_154:
        /* <DEDUP_REMOVED lines=9> */
.L_x_157:
[----:B------:R-:W-:Y:S05]  /*4c90*/  BSYNC B1 ;  /* 0x0000000000017941 */ /* 0x000fea0003800000 */
.L_x_156:
        /* <DEDUP_REMOVED lines=9> */
.L_x_159:
[----:B------:R-:W-:Y:S05]  /*4d30*/  BSYNC B1 ;  /* 0x0000000000017941 */ /* 0x000fea0003800000 */
.L_x_158:
        /* <DEDUP_REMOVED lines=10> */
.L_x_161:
[----:B------:R-:W-:Y:S05]  /*4de0*/  BSYNC B1 ;  /* 0x0000000000017941 */ /* 0x000fea0003800000 */
.L_x_160:
        /* <DEDUP_REMOVED lines=10> */
.L_x_163:
[----:B------:R-:W-:Y:S05]  /*4e90*/  BSYNC B1 ;  /* 0x0000000000017941 */ /* 0x000fea0003800000 */
.L_x_162:
        /* <DEDUP_REMOVED lines=9> */
.L_x_165:
[----:B------:R-:W-:Y:S05]  /*4f30*/  BSYNC B1 ;  /* 0x0000000000017941 */ /* 0x000fea0003800000 */
.L_x_164:
        /* <DEDUP_REMOVED lines=9> */
.L_x_167:
[----:B------:R-:W-:Y:S05]  /*4fd0*/  BSYNC B1 ;  /* 0x0000000000017941 */ /* 0x000fea0003800000 */
.L_x_166:
        /* <DEDUP_REMOVED lines=10> */
.L_x_169:
[----:B------:R-:W-:Y:S05]  /*5080*/  BSYNC B1 ;  /* 0x0000000000017941 */ /* 0x000fea0003800000 */
.L_x_168:
        /* <DEDUP_REMOVED lines=10> */
.L_x_171:
[----:B------:R-:W-:Y:S05]  /*5130*/  BSYNC B1 ;  /* 0x0000000000017941 */ /* 0x000fea0003800000 */
.L_x_170:
        /* <DEDUP_REMOVED lines=9> */
.L_x_173:
[----:B------:R-:W-:Y:S05]  /*51d0*/  BSYNC B1 ;  /* 0x0000000000017941 */ /* 0x000fea0003800000 */
.L_x_172:
        /* <DEDUP_REMOVED lines=9> */
.L_x_175:
[----:B------:R-:W-:Y:S05]  /*5270*/  BSYNC B1 ;  /* 0x0000000000017941 */ /* 0x000fea0003800000 */
.L_x_174:
        /* <DEDUP_REMOVED lines=10> */
.L_x_177:
[----:B------:R-:W-:Y:S05]  /*5320*/  BSYNC B1 ;  /* 0x0000000000017941 */ /* 0x000fea0003800000 */
.L_x_176:
        /* <DEDUP_REMOVED lines=10> */
.L_x_179:
[----:B------:R-:W-:Y:S05]  /*53d0*/  BSYNC B1 ;  /* 0x0000000000017941 */ /* 0x000fea0003800000 */
.L_x_178:
        /* <DEDUP_REMOVED lines=9> */
.L_x_181:
[----:B------:R-:W-:Y:S05]  /*5470*/  BSYNC B1 ;  /* 0x0000000000017941 */ /* 0x000fea0003800000 */
.L_x_180:
        /* <DEDUP_REMOVED lines=9> */
.L_x_183:
[----:B------:R-:W-:Y:S05]  /*5510*/  BSYNC B1 ;  /* 0x0000000000017941 */ /* 0x000fea0003800000 */
.L_x_182:
        /* <DEDUP_REMOVED lines=10> */
.L_x_185:
[----:B------:R-:W-:Y:S05]  /*55c0*/  BSYNC B1 ;  /* 0x0000000000017941 */ /* 0x000fea0003800000 */
.L_x_184:
        /* <DEDUP_REMOVED lines=10> */
.L_x_187:
[----:B------:R-:W-:Y:S05]  /*5670*/  BSYNC B1 ;  /* 0x0000000000017941 */ /* 0x000fea0003800000 */
.L_x_186:
        /* <DEDUP_REMOVED lines=9> */
.L_x_189:
[----:B------:R-:W-:Y:S05]  /*5710*/  BSYNC B1 ;  /* 0x0000000000017941 */ /* 0x000fea0003800000 */
.L_x_188:
        /* <DEDUP_REMOVED lines=9> */
.L_x_191:
[----:B------:R-:W-:Y:S05]  /*57b0*/  BSYNC B1 ;  /* 0x0000000000017941 */ /* 0x000fea0003800000 */
.L_x_190:
        /* <DEDUP_REMOVED lines=10> */
.L_x_193:
[----:B------:R-:W-:Y:S05]  /*5860*/  BSYNC B1 ;  /* 0x0000000000017941 */ /* 0x000fea0003800000 */
.L_x_192:
        /* <DEDUP_REMOVED lines=10> */
.L_x_195:
[----:B------:R-:W-:Y:S05]  /*5910*/  BSYNC B1 ;  /* 0x0000000000017941 */ /* 0x000fea0003800000 */
.L_x_194:
        /* <DEDUP_REMOVED lines=9> */
.L_x_197:
[----:B------:R-:W-:Y:S05]  /*59b0*/  BSYNC B1 ;  /* 0x0000000000017941 */ /* 0x000fea0003800000 */
.L_x_196:
        /* <DEDUP_REMOVED lines=9> */
.L_x_199:
[----:B------:R-:W-:Y:S05]  /*5a50*/  BSYNC B1 ;  /* 0x0000000000017941 */ /* 0x000fea0003800000 */
.L_x_198:
        /* <DEDUP_REMOVED lines=10> */
.L_x_201:
[----:B------:R-:W-:Y:S05]  /*5b00*/  BSYNC B1 ;  /* 0x0000000000017941 */ /* 0x000fea0003800000 */
.L_x_200:
        /* <DEDUP_REMOVED lines=10> */
.L_x_203:
[----:B------:R-:W-:Y:S05]  /*5bb0*/  BSYNC B1 ;  /* 0x0000000000017941 */ /* 0x000fea0003800000 */
.L_x_202:
        /* <DEDUP_REMOVED lines=9> */
.L_x_205:
[----:B------:R-:W-:Y:S05]  /*5c50*/  BSYNC B1 ;  /* 0x0000000000017941 */ /* 0x000fea0003800000 */
.L_x_204:
        /* <DEDUP_REMOVED lines=9> */
.L_x_207:
[----:B------:R-:W-:Y:S05]  /*5cf0*/  BSYNC B1 ;  /* 0x0000000000017941 */ /* 0x000fea0003800000 */
.L_x_206:
        /* <DEDUP_REMOVED lines=10> */
.L_x_209:
[----:B------:R-:W-:Y:S05]  /*5da0*/  BSYNC B1 ;  /* 0x0000000000017941 */ /* 0x000fea0003800000 */
.L_x_208:
        /* <DEDUP_REMOVED lines=10> */
.L_x_211:
[----:B------:R-:W-:Y:S05]  /*5e50*/  BSYNC B1 ;  /* 0x0000000000017941 */ /* 0x000fea0003800000 */
.L_x_210:
        /* <DEDUP_REMOVED lines=9> */
.L_x_213:
[----:B------:R-:W-:Y:S05]  /*5ef0*/  BSYNC B1 ;  /* 0x0000000000017941 */ /* 0x000fea0003800000 */
.L_x_212:
        /* <DEDUP_REMOVED lines=9> */
.L_x_215:
[----:B------:R-:W-:Y:S05]  /*5f90*/  BSYNC B1 ;  /* 0x0000000000017941 */ /* 0x000fea0003800000 */
.L_x_214:
        /* <DEDUP_REMOVED lines=10> */
.L_x_217:
[----:B------:R-:W-:Y:S05]  /*6040*/  BSYNC B1 ;  /* 0x0000000000017941 */ /* 0x000fea0003800000 */
.L_x_216:
        /* <DEDUP_REMOVED lines=10> */
.L_x_219:
[----:B------:R-:W-:Y:S05]  /*60f0*/  BSYNC B1 ;  /* 0x0000000000017941 */ /* 0x000fea0003800000 */
.L_x_218:
        /* <DEDUP_REMOVED lines=9> */
.L_x_221:
[----:B------:R-:W-:Y:S05]  /*6190*/  BSYNC B1 ;  /* 0x0000000000017941 */ /* 0x000fea0003800000 */
.L_x_220:
        /* <DEDUP_REMOVED lines=9> */
.L_x_223:
[----:B------:R-:W-:Y:S05]  /*6230*/  BSYNC B1 ;  /* 0x0000000000017941 */ /* 0x000fea0003800000 */
.L_x_222:
        /* <DEDUP_REMOVED lines=10> */
.L_x_225:
[----:B------:R-:W-:Y:S05]  /*62e0*/  BSYNC B1 ;  /* 0x0000000000017941 */ /* 0x000fea0003800000 */
.L_x_224:
        /* <DEDUP_REMOVED lines=10> */
.L_x_227:
[----:B------:R-:W-:Y:S05]  /*6390*/  BSYNC B1 ;  /* 0x0000000000017941 */ /* 0x000fea0003800000 */
.L_x_226:
        /* <DEDUP_REMOVED lines=9> */
.L_x_229:
[----:B------:R-:W-:Y:S05]  /*6430*/  BSYNC B1 ;  /* 0x0000000000017941 */ /* 0x000fea0003800000 */
.L_x_228:
        /* <DEDUP_REMOVED lines=9> */
.L_x_231:
[----:B------:R-:W-:Y:S05]  /*64d0*/  BSYNC B1 ;  /* 0x0000000000017941 */ /* 0x000fea0003800000 */
.L_x_230:
        /* <DEDUP_REMOVED lines=10> */
.L_x_233:
[----:B------:R-:W-:Y:S05]  /*6580*/  BSYNC B1 ;  /* 0x0000000000017941 */ /* 0x000fea0003800000 */
.L_x_232:
        /* <DEDUP_REMOVED lines=10> */
.L_x_235:
[----:B------:R-:W-:Y:S05]  /*6630*/  BSYNC B1 ;  /* 0x0000000000017941 */ /* 0x000fea0003800000 */
.L_x_234:
        /* <DEDUP_REMOVED lines=9> */
.L_x_237:
[----:B------:R-:W-:Y:S05]  /*66d0*/  BSYNC B1 ;  /* 0x0000000000017941 */ /* 0x000fea0003800000 */
.L_x_236:
        /* <DEDUP_REMOVED lines=9> */
.L_x_239:
[----:B------:R-:W-:Y:S05]  /*6770*/  BSYNC B1 ;  /* 0x0000000000017941 */ /* 0x000fea0003800000 */
.L_x_238:
        /* <DEDUP_REMOVED lines=10> */
.L_x_241:
[----:B------:R-:W-:Y:S05]  /*6820*/  BSYNC B1 ;  /* 0x0000000000017941 */ /* 0x000fea0003800000 */
.L_x_240:
        /* <DEDUP_REMOVED lines=10> */
.L_x_243:
[----:B------:R-:W-:Y:S05]  /*68d0*/  BSYNC B1 ;  /* 0x0000000000017941 */ /* 0x000fea0003800000 */
.L_x_242:
        /* <DEDUP_REMOVED lines=9> */
.L_x_245:
[----:B------:R-:W-:Y:S05]  /*6970*/  BSYNC B1 ;  /* 0x0000000000017941 */ /* 0x000fea0003800000 */
.L_x_244:
        /* <DEDUP_REMOVED lines=9> */
.L_x_247:
[----:B------:R-:W-:Y:S05]  /*6a10*/  BSYNC B1 ;  /* 0x0000000000017941 */ /* 0x000fea0003800000 */
.L_x_246:
        /* <DEDUP_REMOVED lines=10> */
.L_x_249:
[----:B------:R-:W-:Y:S05]  /*6ac0*/  BSYNC B1 ;  /* 0x0000000000017941 */ /* 0x000fea0003800000 */
.L_x_248:
        /* <DEDUP_REMOVED lines=10> */
.L_x_251:
[----:B------:R-:W-:Y:S05]  /*6b70*/  BSYNC B1 ;  /* 0x0000000000017941 */ /* 0x000fea0003800000 */
.L_x_250:
        /* <DEDUP_REMOVED lines=9> */
.L_x_253:
[----:B------:R-:W-:Y:S05]  /*6c10*/  BSYNC B1 ;  /* 0x0000000000017941 */ /* 0x000fea0003800000 */
.L_x_252:
        /* <DEDUP_REMOVED lines=9> */
.L_x_255:
[----:B------:R-:W-:Y:S05]  /*6cb0*/  BSYNC B1 ;  /* 0x0000000000017941 */ /* 0x000fea0003800000 */
.L_x_254:
        /* <DEDUP_REMOVED lines=10> */
.L_x_257:
[----:B------:R-:W-:Y:S05]  /*6d60*/  BSYNC B1 ;  /* 0x0000000000017941 */ /* 0x000fea0003800000 */
.L_x_256:
        /* <DEDUP_REMOVED lines=10> */
.L_x_259:
[----:B------:R-:W-:Y:S05]  /*6e10*/  BSYNC B1 ;  /* 0x0000000000017941 */ /* 0x000fea0003800000 */
.L_x_258:
        /* <DEDUP_REMOVED lines=9> */
.L_x_261:
[----:B------:R-:W-:Y:S05]  /*6eb0*/  BSYNC B1 ;  /* 0x0000000000017941 */ /* 0x000fea0003800000 */
.L_x_260:
        /* <DEDUP_REMOVED lines=9> */
.L_x_263:
[----:B------:R-:W-:Y:S05]  /*6f50*/  BSYNC B1 ;  /* 0x0000000000017941 */ /* 0x000fea0003800000 */
.L_x_262:
        /* <DEDUP_REMOVED lines=10> */
.L_x_265:
[----:B------:R-:W-:Y:S05]  /*7000*/  BSYNC B1 ;  /* 0x0000000000017941 */ /* 0x000fea0003800000 */
.L_x_264:
        /* <DEDUP_REMOVED lines=10> */
.L_x_267:
[----:B------:R-:W-:Y:S05]  /*70b0*/  BSYNC B1 ;  /* 0x0000000000017941 */ /* 0x000fea0003800000 */
.L_x_266:
        /* <DEDUP_REMOVED lines=9> */
.L_x_269:
[----:B------:R-:W-:Y:S05]  /*7150*/  BSYNC B1 ;  /* 0x0000000000017941 */ /* 0x000fea0003800000 */
.L_x_268:
        /* <DEDUP_REMOVED lines=9> */
.L_x_271:
[----:B------:R-:W-:Y:S05]  /*71f0*/  BSYNC B1 ;  /* 0x0000000000017941 */ /* 0x000fea0003800000 */
.L_x_270:
        /* <DEDUP_REMOVED lines=10> */
.L_x_273:
[----:B------:R-:W-:Y:S05]  /*72a0*/  BSYNC B1 ;  /* 0x0000000000017941 */ /* 0x000fea0003800000 */
.L_x_272:
        /* <DEDUP_REMOVED lines=10> */
.L_x_275:
[----:B------:R-:W-:Y:S05]  /*7350*/  BSYNC B1 ;  /* 0x0000000000017941 */ /* 0x000fea0003800000 */
.L_x_274:
        /* <DEDUP_REMOVED lines=9> */
.L_x_277:
[----:B------:R-:W-:Y:S05]  /*73f0*/  BSYNC B1 ;  /* 0x0000000000017941 */ /* 0x000fea0003800000 */
.L_x_276:
        /* <DEDUP_REMOVED lines=9> */
.L_x_279:
[----:B------:R-:W-:Y:S05]  /*7490*/  BSYNC B1 ;  /* 0x0000000000017941 */ /* 0x000fea0003800000 */
.L_x_278:
        /* <DEDUP_REMOVED lines=10> */
.L_x_281:
[----:B------:R-:W-:Y:S05]  /*7540*/  BSYNC B1 ;  /* 0x0000000000017941 */ /* 0x000fea0003800000 */
.L_x_280:
        /* <DEDUP_REMOVED lines=10> */
.L_x_283:
[----:B------:R-:W-:Y:S05]  /*75f0*/  BSYNC B1 ;  /* 0x0000000000017941 */ /* 0x000fea0003800000 */
.L_x_282:
[----:B-----5:R-:W-:Y:S01]  /*7600*/  HADD2.F32 R3, -RZ, R24.H0_H0 ;  /* 0x20000018ff037230 */ /* 0x020fe20000004100 */
[----:B------:R-:W-:Y:S01]  /*7610*/  ISETP.GT.AND P1, PT, R0, 0x8, P1 ;  /* 0x000000080000780c */ /* 0x000fe20000f24270 */
[----:B------:R-:W-:Y:S03]  /*7620*/  BSSY B1, `(.L_x_284) ;  /* 0x0000007000017945 */ /* 0x000fe60003800000 */
[----:B01--4-:R-:W-:-:S04]  /*7630*/  FMUL R6, R3, R156 ;  /* 0x0000009c03067220 */ /* 0x013fc80000400000 */
[----:B------:R-:W-:-:S05]  /*7640*/  FFMA R6, R149, R155, R6 ;  /* 0x0000009b95067223 */ /* 0x000fca0000000006 */
[----:B------:R-:W-:-:S05]  /*7650*/  F2FP.F16.F32.PACK_AB R6, RZ, R6 ;  /* 0x00000006ff06723e */ /* 0x000fca00000000ff */
[----:B------:R0:W-:Y:S01]  /*7660*/  @P3 STG.E.U16 desc[UR36][R4.64+0x1f2], R6 ;  /* 0x0001f20604003986 */ /* 0x0001e2000c101524 */
[----:B------:R-:W-:Y:S05]  /*7670*/  @!P1 BRA `(.L_x_285) ;  /* 0x0000000000049947 */ /* 0x000fea0003800000 */
[----:B------:R1:W5:Y:S02]  /*7680*/  LDG.E.LTC128B.U16 R24, desc[UR36][R8.64+0x1f0] ;  /* 0x0001f02408187981 */ /* 0x000364000c1e1520 */
.L_x_285:
[----:B------:R-:W-:Y:S05]  /*7690*/  BSYNC B1 ;  /* 0x0000000000017941 */ /* 0x000fea0003800000 */
.L_x_284:
[----:B-----5:R-:W-:Y:S01]  /*76a0*/  HADD2.F32 R3, -RZ, R24.H0_H0 ;  /* 0x20000018ff037230 */ /* 0x020fe20000004100 */
[----:B------:R-:W-:Y:S01]  /*76b0*/  ISETP.GT.AND P0, PT, R0, 0x8, P0 ;  /* 0x000000080000780c */ /* 0x000fe20000704270 */
[----:B0-----:R-:W-:Y:S01]  /*76c0*/  @P1 IMAD.MOV.U32 R4, RZ, RZ, R10 ;  /* 0x000000ffff041224 */ /* 0x001fe200078e000a */
[----:B------:R-:W-:Y:S01]  /*76d0*/  BSSY B1, `(.L_x_286) ;  /* 0x0000008000017945 */ /* 0x000fe20003800000 */
[----:B------:R-:W-:Y:S02]  /*76e0*/  @P1 IMAD.MOV.U32 R5, RZ, RZ, R11 ;  /* 0x000000ffff051224 */ /* 0x000fe400078e000b */
[----:B------:R-:W-:-:S04]  /*76f0*/  FMUL R3, R3, R156 ;  /* 0x0000009c03037220 */ /* 0x000fc80000400000 */
[----:B------:R-:W-:-:S05]  /*7700*/  FFMA R3, R150, R155, R3 ;  /* 0x0000009b96037223 */ /* 0x000fca0000000003 */
[----:B------:R-:W-:-:S05]  /*7710*/  F2FP.F16.F32.PACK_AB R3, RZ, R3 ;  /* 0x00000003ff03723e */ /* 0x000fca00000000ff */
[----:B------:R0:W-:Y:S01]  /*7720*/  @P1 STG.E.U16 desc[UR36][R4.64+0x1f0], R3 ;  /* 0x0001f00304001986 */ /* 0x0001e2000c101524 */
[----:B------:R-:W-:Y:S05]  /*7730*/  @!P0 BRA `(.L_x_287) ;  /* 0x0000000000048947 */ /* 0x000fea0003800000 */
[----:B------:R4:W5:Y:S02]  /*7740*/  LDG.E.LTC128B.U16 R24, desc[UR36][R8.64+0x1f2] ;  /* 0x0001f22408187981 */ /* 0x000964000c1e1520 */
.L_x_287:
[----:B------:R-:W-:Y:S05]  /*7750*/  BSYNC B1 ;  /* 0x0000000000017941 */ /* 0x000fea0003800000 */
.L_x_286:
[----:B------:R-:W-:Y:S05]  /*7760*/  @!P0 BRA `(.L_x_288) ;  /* 0x0000002400308947 */ /* 0x000fea0003800000 */
[----:B0----5:R-:W-:-:S05]  /*7770*/  HADD2.F32 R3, -RZ, R24.H0_H0 ;  /* 0x20000018ff037230 */ /* 0x021fca0000004100 */
[----:B------:R-:W-:-:S04]  /*7780*/  FMUL R0, R3, R156 ;  /* 0x0000009c03007220 */ /* 0x000fc80000400000 */
[----:B------:R-:W-:-:S05]  /*7790*/  FFMA R0, R151, R155, R0 ;  /* 0x0000009b97007223 */ /* 0x000fca0000000000 */
[----:B------:R-:W-:-:S05]  /*77a0*/  F2FP.F16.F32.PACK_AB R0, RZ, R0 ;  /* 0x00000000ff00723e */ /* 0x000fca00000000ff */
[----:B------:R0:W-:Y:S01]  /*77b0*/  STG.E.U16 desc[UR36][R10.64+0x1f2], R0 ;  /* 0x0001f2000a007986 */ /* 0x0001e2000c101524 */
[----:B------:R-:W-:Y:S05]  /*77c0*/  BRA `(.L_x_288) ;  /* 0x0000002400187947 */ /* 0x000fea0003800000 */
.L_x_35:
[----:B------:R-:W-:Y:S01]  /*77d0*/  ISETP.GT.AND P0, PT, R3, 0x1, PT ;  /* 0x000000010300780c */ /* 0x000fe20003f04270 */
[----:B------:R-:W-:Y:S01]  /*77e0*/  ULDC.64 UR4, c[0x0][0x5c0] ;  /* 0x0001700000047ab9 */ /* 0x000fe20000000a00 */
[-C--:B------:R-:W-:Y:S01]  /*77f0*/  FMUL R24, R24, R155.reuse ;  /* 0x0000009b18187220 */ /* 0x080fe20000400000 */
[-C--:B------:R-:W-:Y:S01]  /*7800*/  FMUL R25, R25, R155.reuse ;  /* 0x0000009b19197220 */ /* 0x080fe20000400000 */
[----:B------:R-:W-:Y:S01]  /*7810*/  ISETP.GT.AND P3, PT, R0, RZ, P0 ;  /* 0x000000ff0000720c */ /* 0x000fe20000764270 */
[-C--:B------:R-:W-:Y:S01]  /*7820*/  FMUL R26, R26, R155.reuse ;  /* 0x0000009b1a1a7220 */ /* 0x080fe20000400000 */
[----:B------:R-:W-:Y:S01]  /*7830*/  LEA R4, P4, R160, UR4, 0x1 ;  /* 0x00000004a0047c11 */ /* 0x000fe2000f8808ff */
[-C--:B------:R-:W-:Y:S01]  /*7840*/  FMUL R27, R27, R155.reuse ;  /* 0x0000009b1b1b7220 */ /* 0x080fe20000400000 */
[----:B------:R-:W-:Y:S01]  /*7850*/  F2FP.F16.F32.PACK_AB R24, RZ, R24 ;  /* 0x00000018ff18723e */ /* 0x000fe200000000ff */
[-C--:B------:R-:W-:Y:S01]  /*7860*/  FMUL R28, R28, R155.reuse ;  /* 0x0000009b1c1c7220 */ /* 0x080fe20000400000 */
[----:B------:R-:W-:Y:S01]  /*7870*/  LEA.HI.X R5, R160, UR5, R153, 0x1, P4 ;  /* 0x00000005a0057c11 */ /* 0x000fe2000a0f0c99 */
[----:B------:R-:W-:Y:S01]  /*7880*/  FMUL R29, R29, R155 ;  /* 0x0000009b1d1d7220 */ /* 0x000fe20000400000 */
[----:B------:R-:W-:Y:S01]  /*7890*/  F2FP.F16.F32.PACK_AB R25, RZ, R25 ;  /* 0x00000019ff19723e */ /* 0x000fe200000000ff */
[-C--:B------:R-:W-:Y:S01]  /*78a0*/  FMUL R30, R30, R155.reuse ;  /* 0x0000009b1e1e7220 */ /* 0x080fe20000400000 */
[----:B------:R-:W-:Y:S01]  /*78b0*/  SHF.L.U64.HI R11, R10, 0x4, R11 ;  /* 0x000000040a0b7819 */ /* 0x000fe2000001020b */
[----:B------:R-:W-:Y:S01]  /*78c0*/  @P1 STG.E.U16 desc[UR36][R4.64], R24 ;  /* 0x0000001804001986 */ /* 0x000fe2000c101524 */
[----:B------:R-:W-:Y:S01]  /*78d0*/  ISETP.GT.AND P1, PT, R3, 0x8, PT ;  /* 0x000000080300780c */ /* 0x000fe20003f24270 */
[-C--:B------:R-:W-:Y:S01]  /*78e0*/  FMUL R31, R31, R155.reuse ;  /* 0x0000009b1f1f7220 */ /* 0x080fe20000400000 */
[----:B------:R-:W-:Y:S01]  /*78f0*/  ISETP.GT.AND P4, PT, R0, 0x8, P0 ;  /* 0x000000080000780c */ /* 0x000fe20000784270 */
[----:B------:R-:W-:Y:S01]  /*7900*/  @P3 STG.E.U16 desc[UR36][R4.64+0x2], R25 ;  /* 0x0000021904003986 */ /* 0x000fe2000c101524 */
[----:B------:R-:W-:Y:S01]  /*7910*/  LEA R6, P3, R10, R4, 0x4 ;  /* 0x000000040a067211 */ /* 0x000fe200078620ff */
[-C--:B------:R-:W-:Y:S01]  /*7920*/  FMUL R32, R32, R155.reuse ;  /* 0x0000009b20207220 */ /* 0x080fe20000400000 */
[C---:B------:R-:W-:Y:S01]  /*7930*/  ISETP.GT.AND P2, PT, R0.reuse, 0x8, P2 ;  /* 0x000000080000780c */ /* 0x040fe20001744270 */
[-C--:B------:R-:W-:Y:S01]  /*7940*/  FMUL R33, R33, R155.reuse ;  /* 0x0000009b21217220 */ /* 0x080fe20000400000 */
[----:B------:R-:W-:Y:S01]  /*7950*/  ISETP.GT.AND P0, PT, R3, 0x9, PT ;  /* 0x000000090300780c */ /* 0x000fe20003f04270 */
[----:B------:R-:W-:Y:S01]  /*7960*/  IMAD.X R7, R11, 0x1, R5, P3 ;  /* 0x000000010b077824 */ /* 0x000fe200018e0605 */
[----:B------:R-:W-:Y:S01]  /*7970*/  ISETP.GT.AND P5, PT, R0, RZ, P1 ;  /* 0x000000ff0000720c */ /* 0x000fe20000fa4270 */
[-C--:B------:R-:W-:Y:S01]  /*7980*/  FMUL R34, R34, R155.reuse ;  /* 0x0000009b22227220 */ /* 0x080fe20000400000 */
[----:B------:R-:W-:Y:S01]  /*7990*/  ISETP.GT.AND P3, PT, R0, RZ, P0 ;  /* 0x000000ff0000720c */ /* 0x000fe20000764270 */
[-C--:B------:R-:W-:Y:S01]  /*79a0*/  FMUL R35, R35, R155.reuse ;  /* 0x0000009b23237220 */ /* 0x080fe20000400000 */
[----:B------:R-:W-:Y:S01]  /*79b0*/  F2FP.F16.F32.PACK_AB R26, RZ, R26 ;  /* 0x0000001aff1a723e */ /* 0x000fe200000000ff */
[----:B------:R-:W-:Y:S01]  /*79c0*/  FMUL R36, R36, R155 ;  /* 0x0000009b24247220 */ /* 0x000fe20000400000 */
[----:B------:R-:W-:Y:S01]  /*79d0*/  F2FP.F16.F32.PACK_AB R27, RZ, R27 ;  /* 0x0000001bff1b723e */ /* 0x000fe200000000ff */
[----:B------:R-:W-:Y:S01]  /*79e0*/  FMUL R37, R37, R155 ;  /* 0x0000009b25257220 */ /* 0x000fe20000400000 */
[----:B------:R-:W-:Y:S01]  /*79f0*/  F2FP.F16.F32.PACK_AB R28, RZ, R28 ;  /* 0x0000001cff1c723e */ /* 0x000fe200000000ff */
[----:B------:R-:W-:Y:S01]  /*7a00*/  @P2 STG.E.U16 desc[UR36][R6.64], R26 ;  /* 0x0000001a06002986 */ /* 0x000fe2000c101524 */
[----:B------:R-:W-:Y:S01]  /*7a10*/  F2FP.F16.F32.PACK_AB R29, RZ, R29 ;  /* 0x0000001dff1d723e */ /* 0x000fe200000000ff */
[-C--:B------:R-:W-:Y:S01]  /*7a20*/  FMUL R38, R38, R155.reuse ;  /* 0x0000009b26267220 */ /* 0x080fe20000400000 */
[C---:B------:R-:W-:Y:S01]  /*7a30*/  ISETP.GT.AND P2, PT, R0.reuse, 0x8, P1 ;  /* 0x000000080000780c */ /* 0x040fe20000f44270 */
[----:B------:R-:W-:Y:S01]  /*7a40*/  @P4 STG.E.U16 desc[UR36][R6.64+0x2], R27 ;  /* 0x0000021b06004986 */ /* 0x000fe2000c101524 */
[----:B------:R-:W-:Y:S01]  /*7a50*/  ISETP.GT.AND P1, PT, R3, 0x10, PT ;  /* 0x000000100300780c */ /* 0x000fe20003f24270 */
[-C--:B------:R-:W-:Y:S01]  /*7a60*/  FMUL R39, R39, R155.reuse ;  /* 0x0000009b27277220 */ /* 0x080fe20000400000 */
[----:B------:R-:W-:Y:S01]  /*7a70*/  F2FP.F16.F32.PACK_AB R30, RZ, R30 ;  /* 0x0000001eff1e723e */ /* 0x000fe200000000ff */
[----:B------:R-:W-:Y:S01]  /*7a80*/  @P5 STG.E.U16 desc[UR36][R4.64+0x10], R28 ;  /* 0x0000101c04005986 */ /* 0x000fe2000c101524 */
[----:B------:R-:W-:Y:S01]  /*7a90*/  ISETP.GT.AND P4, PT, R0, RZ, P1 ;  /* 0x000000ff0000720c */ /* 0x000fe20000f84270 */
[----:B------:R-:W-:Y:S01]  /*7aa0*/  FMUL R40, R40, R155 ;  /* 0x0000009b28287220 */ /* 0x000fe20000400000 */
[----:B------:R-:W-:Y:S01]  /*7ab0*/  F2FP.F16.F32.PACK_AB R31, RZ, R31 ;  /* 0x0000001fff1f723e */ /* 0x000fe200000000ff */
[----:B------:R-:W-:Y:S01]  /*7ac0*/  @P3 STG.E.U16 desc[UR36][R4.64+0x12], R29 ;  /* 0x0000121d04003986 */ /* 0x000fe2000c101524 */
[----:B------:R-:W-:Y:S01]  /*7ad0*/  ISETP.GT.AND P3, PT, R0, 0x8, P0 ;  /* 0x000000080000780c */ /* 0x000fe20000764270 */
[-C--:B------:R-:W-:Y:S01]  /*7ae0*/  FMUL R41, R41, R155.reuse ;  /* 0x0000009b29297220 */ /* 0x080fe20000400000 */
[----:B------:R-:W-:Y:S01]  /*7af0*/  ISETP.GT.AND P0, PT, R3, 0x11, PT ;  /* 0x000000110300780c */ /* 0x000fe20003f04270 */
[----:B------:R-:W-:Y:S01]  /*7b00*/  @P2 STG.E.U16 desc[UR36][R6.64+0x10], R30 ;  /* 0x0000101e06002986 */ /* 0x000fe2000c101524 */
[----:B------:R-:W-:Y:S01]  /*7b10*/  F2FP.F16.F32.PACK_AB R32, RZ, R32 ;  /* 0x00000020ff20723e */ /* 0x000fe200000000ff */
[-C--:B------:R-:W-:Y:S01]  /*7b20*/  FMUL R42, R42, R155.reuse ;  /* 0x0000009b2a2a7220 */ /* 0x080fe20000400000 */
[C---:B------:R-:W-:Y:S01]  /*7b30*/  ISETP.GT.AND P5, PT, R0.reuse, RZ, P0 ;  /* 0x000000ff0000720c */ /* 0x040fe200007a4270 */
[-C--:B------:R-:W-:Y:S01]  /*7b40*/  FMUL R43, R43, R155.reuse ;  /* 0x0000009b2b2b7220 */ /* 0x080fe20000400000 */
[----:B------:R-:W-:Y:S01]  /*7b50*/  ISETP.GT.AND P2, PT, R0, 0x8, P1 ;  /* 0x000000080000780c */ /* 0x000fe20000f44270 */
[-C--:B------:R-:W-:Y:S01]  /*7b60*/  FMUL R44, R44, R155.reuse ;  /* 0x0000009b2c2c7220 */ /* 0x080fe20000400000 */
[----:B------:R-:W-:Y:S01]  /*7b70*/  ISETP.GT.AND P1, PT, R3, 0x18, PT ;  /* 0x000000180300780c */ /* 0x000fe20003f24270 */
[----:B------:R-:W-:Y:S01]  /*7b80*/  FMUL R45, R45, R155 ;  /* 0x0000009b2d2d7220 */ /* 0x000fe20000400000 */
[----:B------:R-:W-:Y:S01]  /*7b90*/  F2FP.F16.F32.PACK_AB R33, RZ, R33 ;  /* 0x00000021ff21723e */ /* 0x000fe200000000ff */
[----:B------:R-:W-:Y:S01]  /*7ba0*/  @P3 STG.E.U16 desc[UR36][R6.64+0x12], R31 ;  /* 0x0000121f06003986 */ /* 0x000fe2000c101524 */
[----:B------:R-:W-:Y:S01]  /*7bb0*/  ISETP.GT.AND P3, PT, R0, 0x8, P0 ;  /* 0x000000080000780c */ /* 0x000fe20000764270 */
[-C--:B------:R-:W-:Y:S01]  /*7bc0*/  FMUL R46, R46, R155.reuse ;  /* 0x0000009b2e2e7220 */ /* 0x080fe20000400000 */
[----:B------:R-:W-:Y:S01]  /*7bd0*/  ISETP.GT.AND P0, PT, R3, 0x19, PT ;  /* 0x000000190300780c */ /* 0x000fe20003f04270 */
[----:B------:R-:W-:Y:S01]  /*7be0*/  @P4 STG.E.U16 desc[UR36][R4.64+0x20], R32 ;  /* 0x0000202004004986 */ /* 0x000fe2000c101524 */
[C---:B------:R-:W-:Y:S01]  /*7bf0*/  ISETP.GT.AND P4, PT, R0.reuse, RZ, P1 ;  /* 0x000000ff0000720c */ /* 0x040fe20000f84270 */
[-C--:B------:R-:W-:Y:S01]  /*7c00*/  FMUL R47, R47, R155.reuse ;  /* 0x0000009b2f2f7220 */ /* 0x080fe20000400000 */
[----:B------:R-:W-:Y:S01]  /*7c10*/  F2FP.F16.F32.PACK_AB R34, RZ, R34 ;  /* 0x00000022ff22723e */ /* 0x000fe200000000ff */
[----:B------:R-:W-:Y:S01]  /*7c20*/  @P5 STG.E.U16 desc[UR36][R4.64+0x22], R33 ;  /* 0x0000222104005986 */ /* 0x000fe2000c101524 */
[----:B------:R-:W-:Y:S01]  /*7c30*/  ISETP.GT.AND P5, PT, R0, RZ, P0 ;  /* 0x000000ff0000720c */ /* 0x000fe200007a4270 */
[----:B------:R-:W-:Y:S01]  /*7c40*/  FMUL R48, R48, R155 ;  /* 0x0000009b30307220 */ /* 0x000fe20000400000 */
[----:B------:R-:W-:Y:S01]  /*7c50*/  F2FP.F16.F32.PACK_AB R35, RZ, R35 ;  /* 0x00000023ff23723e */ /* 0x000fe200000000ff */
[----:B------:R-:W-:Y:S01]  /*7c60*/  @P2 STG.E.U16 desc[UR36][R6.64+0x20], R34 ;  /* 0x0000202206002986 */ /* 0x000fe2000c101524 */
[----:B------:R-:W-:Y:S01]  /*7c70*/  F2FP.F16.F32.PACK_AB R36, RZ, R36 ;  /* 0x00000024ff24723e */ /* 0x000fe200000000ff */
[-C--:B------:R-:W-:Y:S01]  /*7c80*/  FMUL R49, R49, R155.reuse ;  /* 0x0000009b31317220 */ /* 0x080fe20000400000 */
[----:B------:R-:W-:Y:S01]  /*7c90*/  ISETP.GT.AND P2, PT, R0, 0x8, P1 ;  /* 0x000000080000780c */ /* 0x000fe20000f44270 */
[----:B------:R-:W-:Y:S01]  /*7ca0*/  @P3 STG.E.U16 desc[UR36][R6.64+0x22], R35 ;  /* 0x0000222306003986 */ /* 0x000fe2000c101524 */
[----:B------:R-:W-:Y:S01]  /*7cb0*/  ISETP.GT.AND P1, PT, R3, 0x20, PT ;  /* 0x000000200300780c */ /* 0x000fe20003f24270 */
[----:B------:R-:W-:Y:S01]  /*7cc0*/  FMUL R50, R50, R155 ;  /* 0x0000009b32327220 */ /* 0x000fe20000400000 */
[----:B------:R-:W-:Y:S01]  /*7cd0*/  F2FP.F16.F32.PACK_AB R37, RZ, R37 ;  /* 0x00000025ff25723e */ /* 0x000fe200000000ff */
[----:B------:R-:W-:Y:S01]  /*7ce0*/  @P4 STG.E.U16 desc[UR36][R4.64+0x30], R36 ;  /* 0x0000302404004986 */ /* 0x000fe2000c101524 */
[C---:B------:R-:W-:Y:S01]  /*7cf0*/  ISETP.GT.AND P3, PT, R0.reuse, 0x8, P0 ;  /* 0x000000080000780c */ /* 0x040fe20000764270 */
[-C--:B------:R-:W-:Y:S01]  /*7d00*/  FMUL R51, R51, R155.reuse ;  /* 0x0000009b33337220 */ /* 0x080fe20000400000 */
[----:B------:R-:W-:Y:S01]  /*7d10*/  ISETP.GT.AND P0, PT, R3, 0x21, PT ;  /* 0x000000210300780c */ /* 0x000fe20003f04270 */
[----:B------:R-:W-:Y:S01]  /*7d20*/  @P5 STG.E.U16 desc[UR36][R4.64+0x32], R37 ;  /* 0x0000322504005986 */ /* 0x000fe2000c101524 */
[----:B------:R-:W-:Y:S01]  /*7d30*/  ISETP.GT.AND P4, PT, R0, RZ, P1 ;  /* 0x000000ff0000720c */ /* 0x000fe20000f84270 */
[-C--:B------:R-:W-:Y:S01]  /*7d40*/  FMUL R52, R52, R155.reuse ;  /* 0x0000009b34347220 */ /* 0x080fe20000400000 */
[----:B------:R-:W-:Y:S01]  /*7d50*/  F2FP.F16.F32.PACK_AB R38, RZ, R38 ;  /* 0x00000026ff26723e */ /* 0x000fe200000000ff */
[-C--:B------:R-:W-:Y:S01]  /*7d60*/  FMUL R53, R53, R155.reuse ;  /* 0x0000009b35357220 */ /* 0x080fe20000400000 */
        /* <DEDUP_REMOVED lines=325> */
[----:B------:R-:W-:Y:S01]  /*91c0*/  FMUL R151, R151, R155 ;  /* 0x0000009b97977220 */ /* 0x000fe20000400000 */
[----:B------:R-:W-:Y:S01]  /*91d0*/  ISETP.GT.AND P2, PT, R0, 0x8, P1 ;  /* 0x000000080000780c */ /* 0x000fe20000f44270 */
[----:B------:R-:W-:Y:S01]  /*91e0*/  @P3 STG.E.U16 desc[UR36][R6.64+0x132], R103 ;  /* 0x0001326706003986 */ /* 0x000fe2000c101524 */
[----:B------:R-:W-:-:S02]  /*91f0*/  ISETP.GT.AND P1, PT, R3, 0xa8, PT ;  /* 0x000000a80300780c */ /* 0x000fc40003f24270 */
[----:B------:R-:W-:Y:S01]  /*9200*/  F2FP.F16.F32.PACK_AB R105, RZ, R105 ;  /* 0x00000069ff69723e */ /* 0x000fe200000000ff */
[----:B------:R-:W-:Y:S01]  /*9210*/  @P4 STG.E.U16 desc[UR36][R4.64+0x140], R104 ;  /* 0x0001406804004986 */ /* 0x000fe2000c101524 */
[C---:B------:R-:W-:Y:S02]  /*9220*/  ISETP.GT.AND P3, PT, R0.reuse, 0x8, P0 ;  /* 0x000000080000780c */ /* 0x040fe40000764270 */
[----:B------:R-:W-:Y:S01]  /*9230*/  ISETP.GT.AND P0, PT, R3, 0xa9, PT ;  /* 0x000000a90300780c */ /* 0x000fe20003f04270 */
[----:B------:R-:W-:Y:S01]  /*9240*/  @P5 STG.E.U16 desc[UR36][R4.64+0x142], R105 ;  /* 0x0001426904005986 */ /* 0x000fe2000c101524 */
[C---:B------:R-:W-:Y:S02]  /*9250*/  ISETP.GT.AND P4, PT, R0.reuse, RZ, P1 ;  /* 0x000000ff0000720c */ /* 0x040fe40000f84270 */
[----:B------:R-:W-:Y:S02]  /*9260*/  F2FP.F16.F32.PACK_AB R106, RZ, R106 ;  /* 0x0000006aff6a723e */ /* 0x000fe400000000ff */
[----:B------:R-:W-:-:S02]  /*9270*/  ISETP.GT.AND P5, PT, R0, RZ, P0 ;  /* 0x000000ff0000720c */ /* 0x000fc400007a4270 */
[----:B------:R-:W-:Y:S01]  /*9280*/  F2FP.F16.F32.PACK_AB R107, RZ, R107 ;  /* 0x0000006bff6b723e */ /* 0x000fe200000000ff */
[----:B------:R-:W-:Y:S01]  /*9290*/  @P2 STG.E.U16 desc[UR36][R6.64+0x140], R106 ;  /* 0x0001406a06002986 */ /* 0x000fe2000c101524 */
[----:B------:R-:W-:Y:S02]  /*92a0*/  F2FP.F16.F32.PACK_AB R108, RZ, R108 ;  /* 0x0000006cff6c723e */ /* 0x000fe400000000ff */
[C---:B------:R-:W-:Y:S01]  /*92b0*/  ISETP.GT.AND P2, PT, R0.reuse, 0x8, P1 ;  /* 0x000000080000780c */ /* 0x040fe20000f44270 */
[----:B------:R-:W-:Y:S01]  /*92c0*/  @P3 STG.E.U16 desc[UR36][R6.64+0x142], R107 ;  /* 0x0001426b06003986 */ /* 0x000fe2000c101524 */
[----:B------:R-:W-:Y:S02]  /*92d0*/  ISETP.GT.AND P1, PT, R3, 0xb0, PT ;  /* 0x000000b00300780c */ /* 0x000fe40003f24270 */
[----:B------:R-:W-:Y:S01]  /*92e0*/  F2FP.F16.F32.PACK_AB R109, RZ, R109 ;  /* 0x0000006dff6d723e */ /* 0x000fe200000000ff */
[----:B------:R-:W-:Y:S01]  /*92f0*/  @P4 STG.E.U16 desc[UR36][R4.64+0x150], R108 ;  /* 0x0001506c04004986 */ /* 0x000fe2000c101524 */
[----:B------:R-:W-:-:S02]  /*9300*/  ISETP.GT.AND P3, PT, R0, 0x8, P0 ;  /* 0x000000080000780c */ /* 0x000fc40000764270 */
[----:B------:R-:W-:Y:S01]  /*9310*/  ISETP.GT.AND P0, PT, R3, 0xb1, PT ;  /* 0x000000b10300780c */ /* 0x000fe20003f04270 */
[----:B------:R-:W-:Y:S01]  /*9320*/  @P5 STG.E.U16 desc[UR36][R4.64+0x152], R109 ;  /* 0x0001526d04005986 */ /* 0x000fe2000c101524 */
[C---:B------:R-:W-:Y:S02]  /*9330*/  ISETP.GT.AND P4, PT, R0.reuse, RZ, P1 ;  /* 0x000000ff0000720c */ /* 0x040fe40000f84270 */
[----:B------:R-:W-:Y:S02]  /*9340*/  F2FP.F16.F32.PACK_AB R110, RZ, R110 ;  /* 0x0000006eff6e723e */ /* 0x000fe400000000ff */
[----:B------:R-:W-:Y:S02]  /*9350*/  ISETP.GT.AND P5, PT, R0, RZ, P0 ;  /* 0x000000ff0000720c */ /* 0x000fe400007a4270 */
[----:B------:R-:W-:Y:S01]  /*9360*/  F2FP.F16.F32.PACK_AB R111, RZ, R111 ;  /* 0x0000006fff6f723e */ /* 0x000fe200000000ff */
[----:B------:R-:W-:Y:S01]  /*9370*/  @P2 STG.E.U16 desc[UR36][R6.64+0x150], R110 ;  /* 0x0001506e06002986 */ /* 0x000fe2000c101524 */
[----:B------:R-:W-:-:S02]  /*9380*/  F2FP.F16.F32.PACK_AB R112, RZ, R112 ;  /* 0x00000070ff70723e */ /* 0x000fc400000000ff */
[C---:B------:R-:W-:Y:S01]  /*9390*/  ISETP.GT.AND P2, PT, R0.reuse, 0x8, P1 ;  /* 0x000000080000780c */ /* 0x040fe20000f44270 */
[----:B------:R-:W-:Y:S01]  /*93a0*/  @P3 STG.E.U16 desc[UR36][R6.64+0x152], R111 ;  /* 0x0001526f06003986 */ /* 0x000fe2000c101524 */
[C---:B------:R-:W-:Y:S02]  /*93b0*/  ISETP.GT.AND P1, PT, R3.reuse, 0xb8, PT ;  /* 0x000000b80300780c */ /* 0x040fe40003f24270 */
[----:B------:R-:W-:Y:S01]  /*93c0*/  F2FP.F16.F32.PACK_AB R113, RZ, R113 ;  /* 0x00000071ff71723e */ /* 0x000fe200000000ff */
[----:B------:R-:W-:Y:S01]  /*93d0*/  @P4 STG.E.U16 desc[UR36][R4.64+0x160], R112 ;  /* 0x0001607004004986 */ /* 0x000fe2000c101524 */
[C---:B------:R-:W-:Y:S02]  /*93e0*/  ISETP.GT.AND P3, PT, R0.reuse, 0x8, P0 ;  /* 0x000000080000780c */ /* 0x040fe40000764270 */
[----:B------:R-:W-:Y:S01]  /*93f0*/  ISETP.GT.AND P0, PT, R3, 0xb9, PT ;  /* 0x000000b90300780c */ /* 0x000fe20003f04270 */
[----:B------:R-:W-:Y:S01]  /*9400*/  @P5 STG.E.U16 desc[UR36][R4.64+0x162], R113 ;  /* 0x0001627104005986 */ /* 0x000fe2000c101524 */
[----:B------:R-:W-:-:S02]  /*9410*/  ISETP.GT.AND P4, PT, R0, RZ, P1 ;  /* 0x000000ff0000720c */ /* 0x000fc40000f84270 */
[----:B------:R-:W-:Y:S02]  /*9420*/  F2FP.F16.F32.PACK_AB R114, RZ, R114 ;  /* 0x00000072ff72723e */ /* 0x000fe400000000ff */
[C---:B------:R-:W-:Y:S02]  /*9430*/  ISETP.GT.AND P5, PT, R0.reuse, RZ, P0 ;  /* 0x000000ff0000720c */ /* 0x040fe400007a4270 */
[----:B------:R-:W-:Y:S01]  /*9440*/  F2FP.F16.F32.PACK_AB R115, RZ, R115 ;  /* 0x00000073ff73723e */ /* 0x000fe200000000ff */
[----:B------:R-:W-:Y:S01]  /*9450*/  @P2 STG.E.U16 desc[UR36][R6.64+0x160], R114 ;  /* 0x0001607206002986 */ /* 0x000fe2000c101524 */
[----:B------:R-:W-:Y:S02]  /*9460*/  F2FP.F16.F32.PACK_AB R116, RZ, R116 ;  /* 0x00000074ff74723e */ /* 0x000fe400000000ff */
        /* <DEDUP_REMOVED lines=65> */
[----:B------:R-:W-:Y:S02]  /*9880*/  ISETP.GT.AND P5, PT, R0, RZ, P0 ;  /* 0x000000ff0000720c */ /* 0x000fe400007a4270 */
[----:B------:R-:W-:Y:S02]  /*9890*/  F2FP.F16.F32.PACK_AB R134, RZ, R134 ;  /* 0x00000086ff86723e */ /* 0x000fe400000000ff */
[----:B------:R-:W-:Y:S02]  /*98a0*/  F2FP.F16.F32.PACK_AB R135, RZ, R135 ;  /* 0x00000087ff87723e */ /* 0x000fe400000000ff */
[----:B------:R-:W-:Y:S01]  /*98b0*/  F2FP.F16.F32.PACK_AB R136, RZ, R136 ;  /* 0x00000088ff88723e */ /* 0x000fe200000000ff */
[----:B------:R-:W-:Y:S01]  /*98c0*/  @P2 STG.E.U16 desc[UR36][R6.64+0x1b0], R134 ;  /* 0x0001b08606002986 */ /* 0x000fe2000c101524 */
[----:B------:R-:W-:-:S02]  /*98d0*/  F2FP.F16.F32.PACK_AB R137, RZ, R137 ;  /* 0x00000089ff89723e */ /* 0x000fc400000000ff */
[C---:B------:R-:W-:Y:S01]  /*98e0*/  ISETP.GT.AND P1, PT, R0.reuse, 0x8, P1 ;  /* 0x000000080000780c */ /* 0x040fe20000f24270 */
[----:B------:R-:W-:Y:S01]  /*98f0*/  @P3 STG.E.U16 desc[UR36][R6.64+0x1b2], R135 ;  /* 0x0001b28706003986 */ /* 0x000fe2000c101524 */
[C---:B------:R-:W-:Y:S02]  /*9900*/  ISETP.GT.AND P2, PT, R0.reuse, 0x8, P0 ;  /* 0x000000080000780c */ /* 0x040fe40000744270 */
[C---:B------:R-:W-:Y:S01]  /*9910*/  ISETP.GT.AND P0, PT, R3.reuse, 0xe9, PT ;  /* 0x000000e90300780c */ /* 0x040fe20003f04270 */
[----:B------:R-:W-:Y:S01]  /*9920*/  @P4 STG.E.U16 desc[UR36][R4.64+0x1c0], R136 ;  /* 0x0001c08804004986 */ /* 0x000fe2000c101524 */
[----:B------:R-:W-:Y:S02]  /*9930*/  ISETP.GT.AND P4, PT, R3, 0xe8, PT ;  /* 0x000000e80300780c */ /* 0x000fe40003f84270 */
[----:B------:R-:W-:Y:S01]  /*9940*/  F2FP.F16.F32.PACK_AB R138, RZ, R138 ;  /* 0x0000008aff8a723e */ /* 0x000fe200000000ff */
[----:B------:R-:W-:Y:S01]  /*9950*/  @P5 STG.E.U16 desc[UR36][R4.64+0x1c2], R137 ;  /* 0x0001c28904005986 */ /* 0x000fe2000c101524 */
[----:B------:R-:W-:-:S02]  /*9960*/  ISETP.GT.AND P5, PT, R0, RZ, P4 ;  /* 0x000000ff0000720c */ /* 0x000fc400027a4270 */
[----:B------:R-:W-:Y:S01]  /*9970*/  F2FP.F16.F32.PACK_AB R139, RZ, R139 ;  /* 0x0000008bff8b723e */ /* 0x000fe200000000ff */
[----:B------:R-:W-:Y:S01]  /*9980*/  @P1 STG.E.U16 desc[UR36][R6.64+0x1c0], R138 ;  /* 0x0001c08a06001986 */ /* 0x000fe2000c101524 */
[----:B------:R-:W-:Y:S02]  /*9990*/  F2FP.F16.F32.PACK_AB R140, RZ, R140 ;  /* 0x0000008cff8c723e */ /* 0x000fe400000000ff */
[C---:B------:R-:W-:Y:S01]  /*99a0*/  ISETP.GT.AND P3, PT, R0.reuse, RZ, P0 ;  /* 0x000000ff0000720c */ /* 0x040fe20000764270 */
[----:B------:R-:W-:Y:S01]  /*99b0*/  @P2 STG.E.U16 desc[UR36][R6.64+0x1c2], R139 ;  /* 0x0001c28b06002986 */ /* 0x000fe2000c101524 */
[C---:B------:R-:W-:Y:S02]  /*99c0*/  ISETP.GT.AND P4, PT, R0.reuse, 0x8, P4 ;  /* 0x000000080000780c */ /* 0x040fe40002784270 */
[----:B------:R-:W-:Y:S02]  /*99d0*/  F2FP.F16.F32.PACK_AB R141, RZ, R141 ;  /* 0x0000008dff8d723e */ /* 0x000fe400000000ff */
[----:B------:R-:W-:Y:S01]  /*99e0*/  F2FP.F16.F32.PACK_AB R142, RZ, R142 ;  /* 0x0000008eff8e723e */ /* 0x000fe200000000ff */
[----:B------:R-:W-:Y:S01]  /*99f0*/  @P5 STG.E.U16 desc[UR36][R4.64+0x1d0], R140 ;  /* 0x0001d08c04005986 */ /* 0x000fe2000c101524 */
[----:B------:R-:W-:-:S02]  /*9a00*/  ISETP.GT.AND P5, PT, R0, 0x8, P0 ;  /* 0x000000080000780c */ /* 0x000fc400007a4270 */
[----:B------:R-:W-:Y:S02]  /*9a10*/  F2FP.F16.F32.PACK_AB R143, RZ, R143 ;  /* 0x0000008fff8f723e */ /* 0x000fe400000000ff */
[C---:B------:R-:W-:Y:S01]  /*9a20*/  ISETP.GT.AND P0, PT, R3.reuse, 0xf1, PT ;  /* 0x000000f10300780c */ /* 0x040fe20003f04270 */
[----:B------:R-:W-:Y:S01]  /*9a30*/  @P3 STG.E.U16 desc[UR36][R4.64+0x1d2], R141 ;  /* 0x0001d28d04003986 */ /* 0x000fe2000c101524 */
[----:B------:R-:W-:Y:S02]  /*9a40*/  ISETP.GT.AND P3, PT, R3, 0xf0, PT ;  /* 0x000000f00300780c */ /* 0x000fe40003f64270 */
[----:B------:R-:W-:Y:S01]  /*9a50*/  F2FP.F16.F32.PACK_AB R144, RZ, R144 ;  /* 0x00000090ff90723e */ /* 0x000fe200000000ff */
[----:B------:R-:W-:Y:S01]  /*9a60*/  @P4 STG.E.U16 desc[UR36][R6.64+0x1d0], R142 ;  /* 0x0001d08e06004986 */ /* 0x000fe2000c101524 */
[C---:B------:R-:W-:Y:S02]  /*9a70*/  ISETP.GT.AND P4, PT, R0.reuse, RZ, P3 ;  /* 0x000000ff0000720c */ /* 0x040fe40001f84270 */
[----:B------:R-:W-:Y:S01]  /*9a80*/  F2FP.F16.F32.PACK_AB R145, RZ, R145 ;  /* 0x00000091ff91723e */ /* 0x000fe200000000ff */
[----:B------:R-:W-:Y:S01]  /*9a90*/  @P5 STG.E.U16 desc[UR36][R6.64+0x1d2], R143 ;  /* 0x0001d28f06005986 */ /* 0x000fe2000c101524 */
[----:B------:R-:W-:-:S02]  /*9aa0*/  ISETP.GT.AND P5, PT, R0, RZ, P0 ;  /* 0x000000ff0000720c */ /* 0x000fc400007a4270 */
[C---:B------:R-:W-:Y:S02]  /*9ab0*/  ISETP.GT.AND P2, PT, R3.reuse, 0xf8, PT ;  /* 0x000000f80300780c */ /* 0x040fe40003f44270 */
[----:B------:R-:W-:Y:S02]  /*9ac0*/  ISETP.GT.AND P1, PT, R3, 0xf9, PT ;  /* 0x000000f90300780c */ /* 0x000fe40003f24270 */
[C---:B------:R-:W-:Y:S02]  /*9ad0*/  ISETP.GT.AND P3, PT, R0.reuse, 0x8, P3 ;  /* 0x000000080000780c */ /* 0x040fe40001f64270 */
[C---:B------:R-:W-:Y:S01]  /*9ae0*/  ISETP.GT.AND P0, PT, R0.reuse, 0x8, P0 ;  /* 0x000000080000780c */ /* 0x040fe20000704270 */
[----:B------:R-:W-:Y:S01]  /*9af0*/  @P4 STG.E.U16 desc[UR36][R4.64+0x1e0], R144 ;  /* 0x0001e09004004986 */ /* 0x000fe2000c101524 */
[C---:B------:R-:W-:Y:S02]  /*9b00*/  ISETP.GT.AND P4, PT, R0.reuse, RZ, P1 ;  /* 0x000000ff0000720c */ /* 0x040fe40000f84270 */
[----:B------:R-:W-:Y:S01]  /*9b10*/  F2FP.F16.F32.PACK_AB R146, RZ, R146 ;  /* 0x00000092ff92723e */ /* 0x000fe200000000ff */
[----:B------:R-:W-:Y:S01]  /*9b20*/  @P5 STG.E.U16 desc[UR36][R4.64+0x1e2], R145 ;  /* 0x0001e29104005986 */ /* 0x000fe2000c101524 */
[----:B------:R-:W-:-:S02]  /*9b30*/  ISETP.GT.AND P5, PT, R0, RZ, P2 ;  /* 0x000000ff0000720c */ /* 0x000fc400017a4270 */
[C---:B------:R-:W-:Y:S02]  /*9b40*/  ISETP.GT.AND P2, PT, R0.reuse, 0x8, P2 ;  /* 0x000000080000780c */ /* 0x040fe40001744270 */
[----:B------:R-:W-:Y:S01]  /*9b50*/  F2FP.F16.F32.PACK_AB R147, RZ, R147 ;  /* 0x00000093ff93723e */ /* 0x000fe200000000ff */
[----:B------:R-:W-:Y:S01]  /*9b60*/  @P3 STG.E.U16 desc[UR36][R6.64+0x1e0], R146 ;  /* 0x0001e09206003986 */ /* 0x000fe2000c101524 */
[----:B------:R-:W-:Y:S02]  /*9b70*/  ISETP.GT.AND P1, PT, R0, 0x8, P1 ;  /* 0x000000080000780c */ /* 0x000fe40000f24270 */
[----:B------:R-:W-:Y:S01]  /*9b80*/  F2FP.F16.F32.PACK_AB R148, RZ, R148 ;  /* 0x00000094ff94723e */ /* 0x000fe200000000ff */
[----:B------:R-:W-:Y:S01]  /*9b90*/  @P0 STG.E.U16 desc[UR36][R6.64+0x1e2], R147 ;  /* 0x0001e29306000986 */ /* 0x000fe2000c101524 */
[----:B------:R-:W-:Y:S02]  /*9ba0*/  F2FP.F16.F32.PACK_AB R149, RZ, R149 ;  /* 0x00000095ff95723e */ /* 0x000fe400000000ff */
[----:B------:R-:W-:Y:S01]  /*9bb0*/  F2FP.F16.F32.PACK_AB R150, RZ, R150 ;  /* 0x00000096ff96723e */ /* 0x000fe200000000ff */
[----:B------:R-:W-:Y:S01]  /*9bc0*/  @P5 STG.E.U16 desc[UR36][R4.64+0x1f0], R148 ;  /* 0x0001f09404005986 */ /* 0x000fe2000c101524 */
[----:B------:R-:W-:-:S03]  /*9bd0*/  F2FP.F16.F32.PACK_AB R151, RZ, R151 ;  /* 0x00000097ff97723e */ /* 0x000fc600000000ff */
[----:B------:R0:W-:Y:S02]  /*9be0*/  @P4 STG.E.U16 desc[UR36][R4.64+0x1f2], R149 ;  /* 0x0001f29504004986 */ /* 0x0001e4000c101524 */
[----:B0-----:R-:W-:Y:S02]  /*9bf0*/  @P2 IMAD.MOV.U32 R4, RZ, RZ, R6 ;  /* 0x000000ffff042224 */ /* 0x001fe400078e0006 */
[----:B------:R-:W-:-:S05]  /*9c00*/  @P2 IMAD.MOV.U32 R5, RZ, RZ, R7 ;  /* 0x000000ffff052224 */ /* 0x000fca00078e0007 */
[----:B------:R0:W-:Y:S04]  /*9c10*/  @P2 STG.E.U16 desc[UR36][R4.64+0x1f0], R150 ;  /* 0x0001f09604002986 */ /* 0x0001e8000c101524 */
[----:B------:R0:W-:Y:S02]  /*9c20*/  @P1 STG.E.U16 desc[UR36][R6.64+0x1f2], R151 ;  /* 0x0001f29706001986 */ /* 0x0001e4000c101524 */
.L_x_288:
[----:B------:R-:W-:Y:S05]  /*9c30*/  BSYNC B0 ;  /* 0x0000000000007941 */ /* 0x000fea0003800000 */
.L_x_34:
[----:B------:R-:W-:Y:S01]  /*9c40*/  ULDC UR4, c[0x0][0xc] ;  /* 0x0000030000047ab9 */ /* 0x000fe20000000800 */
[----:B------:R-:W-:Y:S01]  /*9c50*/  ULDC UR5, c[0x0][0x10] ;  /* 0x0000040000057ab9 */ /* 0x000fe20000000800 */
[----:B0-----:R-:W0:Y:S01]  /*9c60*/  LDC R3, c[0x0][0x14] ;  /* 0x00000500ff037b82 */ /* 0x001e220000000800 */
[----:B------:R-:W-:Y:S01]  /*9c70*/  UIMAD.WIDE.U32 UR4, UR4, UR5, URZ ;  /* 0x00000005040472a5 */ /* 0x000fe2000f8e003f */
[----:B------:R-:W-:Y:S01]  /*9c80*/  PRMT R0, RZ, 0x7610, R0 ;  /* 0x00007610ff007816 */ /* 0x000fe20000000000 */
[----:B------:R-:W-:Y:S02]  /*9c90*/  IMAD.MOV.U32 R153, RZ, RZ, -0x1 ;  /* 0xffffffffff997424 */ /* 0x000fe400078e00ff */
[----:B------:R-:W-:Y:S02]  /*9ca0*/  IMAD.MOV.U32 R23, RZ, RZ, -0x1 ;  /* 0xffffffffff177424 */ /* 0x000fe400078e00ff */
[----:B0-----:R-:W-:-:S04]  /*9cb0*/  IMAD.WIDE.U32 R16, R3, UR4, R16 ;  /* 0x0000000403107c25 */ /* 0x001fc8000f8e0010 */
[----:B------:R-:W-:Y:S01]  /*9cc0*/  IMAD R3, R3, UR5, RZ ;  /* 0x0000000503037c24 */ /* 0x000fe2000f8e02ff */
[----:B------:R-:W-:Y:S02]  /*9cd0*/  ULDC.64 UR4, c[0x0][0x650] ;  /* 0x0001940000047ab9 */ /* 0x000fe40000000a00 */
[----:B------:R-:W-:Y:S01]  /*9ce0*/  ISETP.GE.U32.AND P0, PT, R16, UR4, PT ;  /* 0x0000000410007c0c */ /* 0x000fe2000bf06070 */
[----:B------:R-:W-:-:S05]  /*9cf0*/  IMAD.IADD R17, R17, 0x1, R3 ;  /* 0x0000000111117824 */ /* 0x000fca00078e0203 */
[----:B------:R-:W-:-:S13]  /*9d00*/  ISETP.GE.U32.AND.EX P0, PT, R17, UR5, PT, P0 ;  /* 0x0000000511007c0c */ /* 0x000fda000bf06100 */
[----:B------:R-:W-:Y:S05]  /*9d10*/  @P0 BRA `(.L_x_289) ;  /* 0x0000000400640947 */ /* 0x000fea0003800000 */
[----:B------:R-:W0:Y:S01]  /*9d20*/  S2R R12, SR_CTAID.X ;  /* 0x00000000000c7919 */ /* 0x000e220000002500 */
[----:B------:R-:W0:Y:S01]  /*9d30*/  LDC.64 R10, c[0x0][0x628] ;  /* 0x00018a00ff0a7b82 */ /* 0x000e220000000a00 */
[----:B------:R-:W-:Y:S01]  /*9d40*/  ULDC UR4, c[0x0][0x150] ;  /* 0x0000540000047ab9 */ /* 0x000fe20000000800 */
[----:B-1234-:R-:W-:Y:S01]  /*9d50*/  IMAD.MOV.U32 R8, RZ, RZ, R16 ;  /* 0x000000ffff087224 */ /* 0x01efe200078e0010 */
[----:B-----5:R-:W1:Y:S01]  /*9d60*/  S2R R24, SR_CTAID.Y ;  /* 0x0000000000187919 */ /* 0x020e620000002600 */
[----:B------:R-:W-:-:S04]  /*9d70*/  IMAD.MOV.U32 R9, RZ, RZ, R17 ;  /* 0x000000ffff097224 */ /* 0x000fc800078e0011 */
[----:B------:R-:W2:Y:S08]  /*9d80*/  LDC R21, c[0x0][0x144] ;  /* 0x00005100ff157b82 */ /* 0x000eb00000000800 */
[----:B------:R-:W3:Y:S08]  /*9d90*/  LDC R0, c[0x0][0x630] ;  /* 0x00018c00ff007b82 */ /* 0x000ef00000000800 */
[----:B------:R-:W4:Y:S01]  /*9da0*/  LDC.64 R14, c[0x0][0x620] ;  /* 0x00018800ff0e7b82 */ /* 0x000f220000000a00 */
[----:B0-----:R-:W-:-:S04]  /*9db0*/  ISETP.NE.U32.AND P0, PT, R10, RZ, PT ;  /* 0x000000ff0a00720c */ /* 0x001fc80003f05070 */
[----:B------:R-:W-:Y:S02]  /*9dc0*/  ISETP.NE.AND.EX P0, PT, R11, RZ, PT, P0 ;  /* 0x000000ff0b00720c */ /* 0x000fe40003f05300 */
[----:B------:R-:W-:-:S05]  /*9dd0*/  I2FP.F32.U32 R3, R12 ;  /* 0x0000000c00037245 */ /* 0x000fca0000201000 */
[----:B------:R-:W-:-:S04]  /*9de0*/  FMUL R3, R3, UR4 ;  /* 0x0000000403037c20 */ /* 0x000fc80008400000 */
[----:B------:R0:W0:Y:S02]  /*9df0*/  F2I.U32.TRUNC.NTZ R20, R3 ;  /* 0x0000000300147305 */ /* 0x000024000020f000 */
[----:B-123--:R-:W-:Y:S05]  /*9e00*/  @!P0 BRA `(.L_x_290) ;  /* 0x0000000000288947 */ /* 0x00efea0003800000 */
[----:B0-----:R-:W0:Y:S02]  /*9e10*/  LDC R3, c[0x0][0x634] ;  /* 0x00018d00ff037b82 */ /* 0x001e240000000800 */
        /* <DEDUP_REMOVED lines=9> */
.L_x_290:
[----:B------:R-:W1:Y:S01]  /*9eb0*/  LDC.64 R28, c[0x0][0x640] ;  /* 0x00019000ff1c7b82 */ /* 0x000e620000000a00 */
[-CC-:B------:R-:W-:Y:S01]  /*9ec0*/  SHF.R.U64 R23, R8, R0.reuse, R9.reuse ;  /* 0x0000000008177219 */ /* 0x180fe20000001209 */
[----:B0-----:R-:W-:Y:S01]  /*9ed0*/  IMAD.MOV R20, RZ, RZ, -R20 ;  /* 0x000000ffff147224 */ /* 0x001fe200078e0a14 */
[----:B------:R-:W-:Y:S01]  /*9ee0*/  SHF.R.U32.HI R0, RZ, R0, R9 ;  /* 0x00000000ff007219 */ /* 0x000fe20000011609 */
[----:B------:R-:W-:Y:S01]  /*9ef0*/  ULDC UR4, c[0x0][0x154] ;  /* 0x0000550000047ab9 */ /* 0x000fe20000000800 */
[----:B------:R-:W-:Y:S01]  /*9f00*/  IADD3 R3, P0, RZ, -R23, RZ ;  /* 0x80000017ff037210 */ /* 0x000fe20007f1e0ff */
[----:B------:R-:W-:Y:S02]  /*9f10*/  IMAD R21, R21, R20, R12 ;  /* 0x0000001415157224 */ /* 0x000fe400078e020c */
[----:B------:R-:W0:Y:S01]  /*9f20*/  LDC R6, c[0x0][0x618] ;  /* 0x00018600ff067b82 */ /* 0x000e220000000800 */
[----:B------:R-:W-:Y:S02]  /*9f30*/  IMAD.MOV.U32 R7, RZ, RZ, 0x1 ;  /* 0x00000001ff077424 */ /* 0x000fe400078e00ff */
[----:B------:R-:W-:-:S04]  /*9f40*/  IMAD.X R5, RZ, RZ, ~R0, P0 ;  /* 0x000000ffff057224 */ /* 0x000fc800000e0e00 */
[-C--:B----4-:R-:W-:Y:S01]  /*9f50*/  IMAD R0, R5, R14.reuse, RZ ;  /* 0x0000000e05007224 */ /* 0x090fe200078e02ff */
[----:B------:R-:W2:Y:S01]  /*9f60*/  LDC R8, c[0x0][0x608] ;  /* 0x00018200ff087b82 */ /* 0x000ea20000000800 */
[----:B------:R-:W-:-:S04]  /*9f70*/  IMAD.WIDE.U32 R4, R3, R14, R16 ;  /* 0x0000000e03047225 */ /* 0x000fc800078e0010 */
[----:B------:R-:W-:Y:S01]  /*9f80*/  IMAD R3, R3, R15, R0 ;  /* 0x0000000f03037224 */ /* 0x000fe200078e0200 */
[----:B------:R-:W-:Y:S02]  /*9f90*/  I2FP.F32.U32 R0, R24 ;  /* 0x0000001800007245 */ /* 0x000fe40000201000 */
[----:B------:R-:W3:Y:S01]  /*9fa0*/  LDC R26, c[0x0][0x658] ;  /* 0x00019600ff1a7b82 */ /* 0x000ee20000000800 */
[----:B------:R-:W-:Y:S01]  /*9fb0*/  IMAD.IADD R3, R5, 0x1, R3 ;  /* 0x0000000105037824 */ /* 0x000fe200078e0203 */
[----:B-1----:R-:W-:Y:S01]  /*9fc0*/  ISETP.NE.U32.AND P0, PT, R28, RZ, PT ;  /* 0x000000ff1c00720c */ /* 0x002fe20003f05070 */
[----:B------:R-:W-:Y:S01]  /*9fd0*/  FMUL R0, R0, UR4 ;  /* 0x0000000400007c20 */ /* 0x000fe20008400000 */
[----:B------:R-:W-:Y:S02]  /*9fe0*/  IMAD.MOV.U32 R5, RZ, RZ, -0x1 ;  /* 0xffffffffff057424 */ /* 0x000fe400078e00ff */
[----:B------:R-:W-:Y:S01]  /*9ff0*/  ISETP.NE.AND.EX P0, PT, R29, RZ, PT, P0 ;  /* 0x000000ff1d00720c */ /* 0x000fe20003f05300 */
[----:B------:R1:W4:Y:S01]  /*a000*/  F2I.U32.TRUNC.NTZ R13, R0 ;  /* 0x00000000000d7305 */ /* 0x000322000020f000 */
[----:B------:R-:W1:Y:S01]  /*a010*/  LDC R15, c[0x0][0x148] ;  /* 0x00005200ff0f7b82 */ /* 0x000e620000000800 */
[----:B0-----:R-:W-:-:S02]  /*a020*/  SHF.R.U64 R12, R4, R6, R3 ;  /* 0x00000006040c7219 */ /* 0x001fc40000001203 */
[----:B------:R-:W-:-:S05]  /*a030*/  SHF.R.U32.HI R3, RZ, R6, R3 ;  /* 0x00000006ff037219 */ /* 0x000fca0000011603 */
[----:B------:R-:W0:Y:S01]  /*a040*/  LDC R20, c[0x0][0x600] ;  /* 0x00018000ff147b82 */ /* 0x000e220000000800 */
[-CC-:B--2---:R-:W-:Y:S02]  /*a050*/  SHF.R.U64 R10, R12, R8.reuse, R3.reuse ;  /* 0x000000080c0a7219 */ /* 0x184fe40000001203 */
[----:B------:R-:W-:-:S05]  /*a060*/  SHF.R.U32.HI R3, RZ, R8, R3 ;  /* 0x00000008ff037219 */ /* 0x000fca0000011603 */
[----:B------:R-:W2:Y:S01]  /*a070*/  LDC R27, c[0x0][0x648] ;  /* 0x00019200ff1b7b82 */ /* 0x000ea20000000800 */
[-C--:B---3--:R-:W-:Y:S02]  /*a080*/  SHF.L.U32 R4, R5, R26.reuse, RZ ;  /* 0x0000001a05047219 */ /* 0x088fe400000006ff */
[--C-:B------:R-:W-:Y:S02]  /*a090*/  SHF.R.U64 R14, R10, R26, R3.reuse ;  /* 0x0000001a0a0e7219 */ /* 0x100fe40000001203 */
[----:B------:R-:W-:Y:S02]  /*a0a0*/  LOP3.LUT R25, RZ, R4, RZ, 0x33, !PT ;  /* 0x00000004ff197212 */ /* 0x000fe400078e33ff */
[-C--:B------:R-:W-:Y:S01]  /*a0b0*/  SHF.R.U32.HI R5, RZ, R26.reuse, R3 ;  /* 0x0000001aff057219 */ /* 0x080fe20000011603 */
[----:B------:R-:W3:Y:S01]  /*a0c0*/  LDC R30, c[0x0][0x638] ;  /* 0x00018e00ff1e7b82 */ /* 0x000ee20000000800 */
[----:B------:R-:W-:Y:S01]  /*a0d0*/  SHF.L.U32 R154, R7, R26, RZ ;  /* 0x0000001a079a7219 */ /* 0x000fe200000006ff */
[----:B------:R-:W-:-:S06]  /*a0e0*/  IMAD.MOV.U32 R4, RZ, RZ, R14 ;  /* 0x000000ffff047224 */ /* 0x000fcc00078e000e */
[----:B------:R-:W0:Y:S01]  /*a0f0*/  LDC R31, c[0x0][0x610] ;  /* 0x00018400ff1f7b82 */ /* 0x000e220000000800 */
[----:B----4-:R-:W-:Y:S05]  /*a100*/  @!P0 BRA `(.L_x_291) ;  /* 0x0000000000288947 */ /* 0x010fea0003800000 */
        /* <DEDUP_REMOVED lines=10> */
.L_x_291:
[----:B------:R-:W-:Y:S01]  /*a1b0*/  ISETP.NE.AND P0, PT, R2, 0x1, PT ;  /* 0x000000010200780c */ /* 0x000fe20003f05270 */
[----:B0-----:R-:W-:Y:S01]  /*a1c0*/  VIADD R7, R20, 0xffffffff ;  /* 0xffffffff14077836 */ /* 0x001fe20000000000 */
[----:B-12---:R-:W-:Y:S01]  /*a1d0*/  SHF.R.U64 R0, R4, R27, R5 ;  /* 0x0000001b04007219 */ /* 0x006fe20000001205 */
[----:B------:R-:W-:Y:S01]  /*a1e0*/  IMAD.MOV R13, RZ, RZ, -R13 ;  /* 0x000000ffff0d7224 */ /* 0x000fe200078e0a0d */
[----:B------:R-:W-:Y:S01]  /*a1f0*/  LOP3.LUT R5, R10, R25, RZ, 0xc0, !PT ;  /* 0x000000190a057212 */ /* 0x000fe200078ec0ff */
[----:B------:R-:W-:Y:S02]  /*a200*/  IMAD.MOV.U32 R4, RZ, RZ, 0x1 ;  /* 0x00000001ff047424 */ /* 0x000fe400078e00ff */
[----:B------:R-:W-:Y:S02]  /*a210*/  IMAD.MOV R3, RZ, RZ, -R0 ;  /* 0x000000ffff037224 */ /* 0x000fe400078e0a00 */
[----:B------:R-:W-:Y:S01]  /*a220*/  IMAD R154, R154, R0, R5 ;  /* 0x000000009a9a7224 */ /* 0x000fe200078e0205 */
[----:B------:R-:W-:Y:S01]  /*a230*/  LOP3.LUT R5, R12, R7, RZ, 0xc0, !PT ;  /* 0x000000070c057212 */ /* 0x000fe200078ec0ff */
[----:B---3--:R-:W-:-:S02]  /*a240*/  IMAD R0, R3, R30, R14 ;  /* 0x0000001e03007224 */ /* 0x008fc400078e020e */
[----:B------:R-:W-:Y:S02]  /*a250*/  @P0 IMAD R21, R15, R13, R24 ;  /* 0x0000000d0f150224 */ /* 0x000fe400078e0218 */
[----:B------:R-:W-:Y:S01]  /*a260*/  IMAD R3, R0, R20, R5 ;  /* 0x0000001400037224 */ /* 0x000fe200078e0205 */
[----:B------:R-:W-:Y:S01]  /*a270*/  PRMT R0, R4, 0x7610, R0 ;  /* 0x0000761004007816 */ /* 0x000fe20000000000 */
[----:B------:R-:W-:-:S05]  /*a280*/  IMAD R154, R154, R31, R21 ;  /* 0x0000001f9a9a7224 */ /* 0x000fca00078e0215 */
[----:B------:R-:W-:Y:S02]  /*a290*/  SEL R153, R3, R154, !P0 ;  /* 0x0000009a03997207 */ /* 0x000fe40004000000 */
[----:B------:R-:W-:-:S07]  /*a2a0*/  SEL R154, R154, R3, !P0 ;  /* 0x000000039a9a7207 */ /* 0x000fce0004000000 */
.L_x_289:
[----:B------:R-:W-:-:S13]  /*a2b0*/  LOP3.LUT P0, RZ, R0, 0xff, RZ, 0xc0, !PT ;  /* 0x000000ff00ff7812 */ /* 0x000fda000780c0ff */
[----:B------:R-:W-:Y:S05]  /*a2c0*/  @P0 BRA `(.L_x_292) ;  /* 0xffffff6c00c40947 */ /* 0x000fea000383ffff */
[----:B------:R-:W-:Y:S05]  /*a2d0*/  EXIT ;  /* 0x000000000000794d */ /* 0x000fea0003800000 */
.L_x_7:
[----:B0-----:R-:W-:Y:S01]  /*a2e0*/  ULDC.64 UR4, c[0x0][0x650] ;  /* 0x0001940000047ab9 */ /* 0x001fe20000000a00 */
        /* <DEDUP_REMOVED lines=25> */
.L_x_294:
[----:B------:R-:W0:Y:S01]  /*a480*/  LDC.64 R28, c[0x0][0x640] ;  /* 0x00019000ff1c7b82 */ /* 0x000e220000000a00 */
[-CC-:B------:R-:W-:Y:S01]  /*a490*/  SHF.R.U64 R22, R12, R6.reuse, R13.reuse ;  /* 0x000000060c167219 */ /* 0x180fe2000000120d */
[----:B------:R-:W-:Y:S01]  /*a4a0*/  IMAD.MOV.U32 R30, RZ, RZ, 0x1 ;  /* 0x00000001ff1e7424 */ /* 0x000fe200078e00ff */
[----:B------:R-:W-:Y:S02]  /*a4b0*/  SHF.R.U32.HI R6, RZ, R6, R13 ;  /* 0x00000006ff067219 */ /* 0x000fe4000001160d */
        /* <DEDUP_REMOVED lines=8> */
[----:B------:R-:W-:Y:S01]  /*a540*/  IMAD.IADD R9, R9, 0x1, R11 ;  /* 0x0000000109097824 */ /* 0x000fe200078e020b */
[----:B0-----:R-:W-:-:S04]  /*a550*/  ISETP.NE.U32.AND P0, PT, R28, RZ, PT ;  /* 0x000000ff1c00720c */ /* 0x001fc80003f05070 */
[----:B------:R-:W-:Y:S02]  /*a560*/  ISETP.NE.AND.EX P0, PT, R29, RZ, PT, P0 ;  /* 0x000000ff1d00720c */ /* 0x000fe40003f05300 */
[----:B------:R-:W0:Y:S01]  /*a570*/  LDC R20, c[0x0][0x600] ;  /* 0x00018000ff147b82 */ /* 0x000e220000000800 */
[-CC-:B-1----:R-:W-:Y:S01]  /*a580*/  SHF.R.U64 R14, R8, R10.reuse, R9.reuse ;  /* 0x0000000a080e7219 */ /* 0x182fe20000001209 */
[----:B------:R-:W-:Y:S01]  /*a590*/  IMAD.MOV.U32 R8, RZ, RZ, -0x1 ;  /* 0xffffffffff087424 */ /* 0x000fe200078e00ff */
[----:B------:R-:W-:-:S05]  /*a5a0*/  SHF.R.U32.HI R9, RZ, R10, R9 ;  /* 0x0000000aff097219 */ /* 0x000fca0000011609 */
[----:B------:R-:W1:Y:S01]  /*a5b0*/  LDC R24, c[0x0][0x648] ;  /* 0x00019200ff187b82 */ /* 0x000e620000000800 */
[-CC-:B--2---:R-:W-:Y:S02]  /*a5c0*/  SHF.R.U64 R23, R14, R12.reuse, R9.reuse ;  /* 0x0000000c0e177219 */ /* 0x184fe40000001209 */
[----:B------:R-:W-:-:S05]  /*a5d0*/  SHF.R.U32.HI R6, RZ, R12, R9 ;  /* 0x0000000cff067219 */ /* 0x000fca0000011609 */
[----:B------:R-:W2:Y:S01]  /*a5e0*/  LDC R26, c[0x0][0x638] ;  /* 0x00018e00ff1a7b82 */ /* 0x000ea20000000800 */
[-C--:B---3--:R-:W-:Y:S02]  /*a5f0*/  SHF.L.U32 R8, R8, R27.reuse, RZ ;  /* 0x0000001b08087219 */ /* 0x088fe400000006ff */
[-CC-:B------:R-:W-:Y:S02]  /*a600*/  SHF.R.U64 R25, R23, R27.reuse, R6.reuse ;  /* 0x0000001b17197219 */ /* 0x180fe40000001206 */
[----:B------:R-:W-:Y:S02]  /*a610*/  LOP3.LUT R32, RZ, R8, RZ, 0x33, !PT ;  /* 0x00000008ff207212 */ /* 0x000fe400078e33ff */
[----:B------:R-:W-:Y:S01]  /*a620*/  SHF.R.U32.HI R9, RZ, R27, R6 ;  /* 0x0000001bff097219 */ /* 0x000fe20000011606 */
[----:B------:R-:W3:Y:S01]  /*a630*/  LDC R31, c[0x0][0x610] ;  /* 0x00018400ff1f7b82 */ /* 0x000ee20000000800 */
[----:B------:R-:W-:Y:S01]  /*a640*/  IMAD.MOV.U32 R8, RZ, RZ, R25 ;  /* 0x000000ffff087224 */ /* 0x000fe200078e0019 */
[----:B------:R-:W-:Y:S06]  /*a650*/  @!P0 BRA `(.L_x_295) ;  /* 0x0000000000288947 */ /* 0x000fec0003800000 */
        /* <DEDUP_REMOVED lines=10> */
.L_x_295:
[----:B------:R-:W-:Y:S01]  /*a700*/  ISETP.NE.AND P0, PT, R2, 0x1, PT ;  /* 0x000000010200780c */ /* 0x000fe20003f05270 */
[----:B------:R-:W-:Y:S01]  /*a710*/  IMAD.MOV.U32 R13, RZ, RZ, R22 ;  /* 0x000000ffff0d7224 */ /* 0x000fe200078e0016 */
[----:B-1----:R-:W-:Y:S01]  /*a720*/  SHF.R.U64 R6, R8, R24, R9 ;  /* 0x0000001808067219 */ /* 0x002fe20000001209 */
[----:B0-----:R-:W-:Y:S01]  /*a730*/  VIADD R9, R20, 0xffffffff ;  /* 0xffffffff14097836 */ /* 0x001fe20000000000 */
[----:B------:R-:W-:Y:S02]  /*a740*/  SHF.L.U32 R30, R30, R27, RZ ;  /* 0x0000001b1e1e7219 */ /* 0x000fe400000006ff */
[----:B------:R-:W-:Y:S01]  /*a750*/  LOP3.LUT R5, R23, R32, RZ, 0xc0, !PT ;  /* 0x0000002017057212 */ /* 0x000fe200078ec0ff */
[----:B------:R-:W-:-:S04]  /*a760*/  IMAD.MOV R8, RZ, RZ, -R6 ;  /* 0x000000ffff087224 */ /* 0x000fc800078e0a06 */
[----:B------:R-:W-:Y:S01]  /*a770*/  IMAD R6, R30, R6, R5 ;  /* 0x000000061e067224 */ /* 0x000fe200078e0205 */
[----:B------:R-:W-:Y:S01]  /*a780*/  LOP3.LUT R5, R14, R9, RZ, 0xc0, !PT ;  /* 0x000000090e057212 */ /* 0x000fe200078ec0ff */
[----:B------:R-:W-:Y:S02]  /*a790*/  @P0 IMAD R3, R7, R21, R4 ;  /* 0x0000001507030224 */ /* 0x000fe400078e0204 */
[----:B--2---:R-:W-:Y:S02]  /*a7a0*/  IMAD R4, R8, R26, R25 ;  /* 0x0000001a08047224 */ /* 0x004fe400078e0219 */
[----:B---3--:R-:W-:Y:S02]  /*a7b0*/  IMAD R3, R6, R31, R3 ;  /* 0x0000001f06037224 */ /* 0x008fe400078e0203 */
[----:B------:R-:W-:Y:S02]  /*a7c0*/  IMAD R4, R4, R20, R5 ;  /* 0x0000001404047224 */ /* 0x000fe400078e0205 */
[----:B------:R-:W-:-:S03]  /*a7d0*/  IMAD.MOV.U32 R6, RZ, RZ, 0x1 ;  /* 0x00000001ff067424 */ /* 0x000fc600078e00ff */
[----:B------:R-:W-:Y:S02]  /*a7e0*/  SEL R20, R4, R3, !P0 ;  /* 0x0000000304147207 */ /* 0x000fe40004000000 */
[----:B------:R-:W-:-:S07]  /*a7f0*/  SEL R11, R3, R4, !P0 ;  /* 0x00000004030b7207 */ /* 0x000fce0004000000 */
.L_x_293:
[----:B------:R-:W-:-:S08]  /*a800*/  NOP ;  /* 0x0000000000007918 */ /* 0x000fd00000000000 */
[----:B------:R-:W0:-:S00]  /*a810*/  USETMAXREG.DEALLOC.CTAPOOL 0x28 ;  /* 0x00000028000079c8 */ /* 0x000e0000080e0500 */
[----:B0-----:R-:W-:-:S13]  /*a820*/  ISETP.NE.AND P0, PT, R0, RZ, PT ;  /* 0x000000ff0000720c */ /* 0x001fda0003f05270 */
[----:B------:R-:W-:Y:S05]  /*a830*/  @P0 EXIT ;  /* 0x000000000000094d */ /* 0x000fea0003800000 */
[----:B------:R-:W-:Y:S01]  /*a840*/  LOP3.LUT P0, RZ, R6, 0xff, RZ, 0xc0, !PT ;  /* 0x000000ff06ff7812 */ /* 0x000fe2000780c0ff */
[----:B------:R-:W-:Y:S02]  /*a850*/  IMAD.MOV.U32 R0, RZ, RZ, 0x1 ;  /* 0x00000001ff007424 */ /* 0x000fe400078e00ff */
[----:B------:R-:W-:-:S10]  /*a860*/  IMAD.MOV.U32 R12, RZ, RZ, RZ ;  /* 0x000000ffff0c7224 */ /* 0x000fd400078e00ff */
[----:B------:R-:W-:Y:S05]  /*a870*/  @!P0 BRA `(.L_x_296) ;  /* 0x0000000c007c8947 */ /* 0x000fea0003800000 */
[----:B------:R-:W0:Y:S01]  /*a880*/  LDC R0, c[0x0][0x28c] ;  /* 0x0000a300ff007b82 */ /* 0x000e220000000800 */
[----:B------:R-:W-:Y:S01]  /*a890*/  ULDC UR5, c[0x0][0x658] ;  /* 0x0001960000057ab9 */ /* 0x000fe20000000800 */
[----:B------:R-:W-:Y:S01]  /*a8a0*/  UMOV UR11, 0xffffffff ;  /* 0xffffffff000b7882 */ /* 0x000fe20000000000 */
[----:B------:R-:W-:Y:S01]  /*a8b0*/  UMOV UR15, 0x1 ;  /* 0x00000001000f7882 */ /* 0x000fe20000000000 */
[----:B------:R-:W-:Y:S01]  /*a8c0*/  USHF.L.U32 UR11, UR11, UR5, URZ ;  /* 0x000000050b0b7299 */ /* 0x000fe2000800063f */
[----:B------:R-:W-:Y:S01]  /*a8d0*/  BSSY B0, `(.L_x_296) ;  /* 0x00000d9000007945 */ /* 0x000fe20003800000 */
[----:B------:R-:W-:Y:S01]  /*a8e0*/  ULDC UR9, c[0x0][0xc] ;  /* 0x0000030000097ab9 */ /* 0x000fe20000000800 */
[----:B------:R-:W-:Y:S01]  /*a8f0*/  ULDC UR14, c[0x0][0x10] ;  /* 0x00000400000e7ab9 */ /* 0x000fe20000000800 */
[----:B------:R-:W1:Y:S01]  /*a900*/  S2UR UR8, SR_CgaCtaId ;  /* 0x00000000000879c3 */ /* 0x000e620000008800 */
[----:B------:R-:W-:Y:S01]  /*a910*/  ULOP3.LUT UR13, URZ, UR11, URZ, 0x33, !UPT ;  /* 0x0000000b3f0d7292 */ /* 0x000fe2000f8e333f */
[----:B------:R-:W-:Y:S01]  /*a920*/  IMAD.MOV.U32 R10, RZ, RZ, 0x1 ;  /* 0x00000001ff0a7424 */ /* 0x000fe200078e00ff */
[----:B------:R-:W-:Y:S01]  /*a930*/  LOP3.LUT R9, R19, 0x2, RZ, 0xfc, !PT ;  /* 0x0000000213097812 */ /* 0x000fe200078efcff */
[----:B------:R-:W-:Y:S01]  /*a940*/  IMAD.MOV.U32 R12, RZ, RZ, RZ ;  /* 0x000000ffff0c7224 */ /* 0x000fe200078e00ff */
[----:B------:R-:W-:Y:S01]  /*a950*/  ULDC UR4, c[0x0][0x600] ;  /* 0x0001800000047ab9 */ /* 0x000fe20000000800 */
[----:B------:R-:W-:Y:S01]  /*a960*/  UMOV UR18, 0x5 ;  /* 0x0000000500127882 */ /* 0x000fe20000000000 */
[----:B------:R-:W-:-:S02]  /*a970*/  UIADD3 UR4, UR4, -0x1, URZ ;  /* 0xffffffff04047890 */ /* 0x000fc4000fffe03f */
[----:B------:R-:W-:Y:S01]  /*a980*/  USHF.L.U32 UR5, UR15, UR5, URZ ;  /* 0x000000050f057299 */ /* 0x000fe2000800063f */
[----:B------:R-:W-:Y:S01]  /*a990*/  ULDC.64 UR28, c[0x0][0x198] ;  /* 0x00006600001c7ab9 */ /* 0x000fe20000000a00 */
[----:B0-----:R-:W-:-:S05]  /*a9a0*/  VIADD R0, R0, 0x3f ;  /* 0x0000003f00007836 */ /* 0x001fca0000000000 */
[----:B------:R-:W-:Y:S01]  /*a9b0*/  SHF.R.S32.HI R3, RZ, 0x1f, R0 ;  /* 0x0000001fff037819 */ /* 0x000fe20000011400 */
[----:B-1----:R-:W-:-:S03]  /*a9c0*/  ULOP3.LUT UR10, UR8, 0x1, URZ, 0xc0, !UPT ;  /* 0x00000001080a7892 */ /* 0x002fc6000f8ec03f */
[----:B------:R-:W-:Y:S01]  /*a9d0*/  LEA.HI R3, R3, R0, RZ, 0x6 ;  /* 0x0000000003037211 */ /* 0x000fe200078f30ff */
[----:B------:R-:W-:Y:S01]  /*a9e0*/  USHF.R.U32.HI UR25, URZ, 0x1, UR8 ;  /* 0x000000013f197899 */ /* 0x000fe20008011608 */
[----:B------:R-:W-:Y:S01]  /*a9f0*/  IMAD.MOV.U32 R0, RZ, RZ, 0x1 ;  /* 0x00000001ff007424 */ /* 0x000fe200078e00ff */
[----:B------:R-:W-:Y:S01]  /*aa00*/  USHF.L.U32 UR6, UR8, 0x7, URZ ;  /* 0x0000000708067899 */ /* 0x000fe2000800063f */
[----:B------:R-:W-:Y:S01]  /*aa10*/  SHF.R.S32.HI R3, RZ, 0x6, R3 ;  /* 0x00000006ff037819 */ /* 0x000fe20000011403 */
[----:B------:R-:W-:Y:S02]  /*aa20*/  USHF.L.U32 UR7, UR8, 0xd, URZ ;  /* 0x0000000d08077899 */ /* 0x000fe4000800063f */
[----:B------:R-:W-:Y:S02]  /*aa30*/  ULOP3.LUT UR8, UR8, 0xfffffffe, URZ, 0xc0, !UPT ;  /* 0xfffffffe08087892 */ /* 0x000fe4000f8ec03f */
[----:B------:R-:W-:Y:S01]  /*aa40*/  UISETP.GT.U32.AND UP0, UPT, UR10, 0xffff, UPT ;  /* 0x0000ffff0a00788c */ /* 0x000fe2000bf04070 */
[----:B------:R-:W-:Y:S01]  /*aa50*/  VIADD R8, R3, 0x1 ;  /* 0x0000000103087836 */ /* 0x000fe20000000000 */
[----:B------:R-:W-:-:S02]  /*aa60*/  USHF.L.U32 UR11, UR15, UR8, URZ ;  /* 0x000000080f0b7299 */ /* 0x000fc4000800063f */
[----:B------:R-:W-:Y:S02]  /*aa70*/  ULOP3.LUT UR12, UR8, 0x1, URZ, 0xfc, !UPT ;  /* 0x00000001080c7892 */ /* 0x000fe4000f8efc3f */
[----:B------:R-:W-:Y:S02]  /*aa80*/  UIMAD.WIDE.U32 UR8, UR9, UR14, URZ ;  /* 0x0000000e090872a5 */ /* 0x000fe4000f8e003f */
[----:B------:R-:W-:Y:S01]  /*aa90*/  USEL UR10, UR10, 0xffff, !UP0 ;  /* 0x0000ffff0a0a7887 */ /* 0x000fe2000c000000 */
[----:B------:R-:W-:Y:S01]  /*aaa0*/  ULDC UR14, c[0x0][0x14] ;  /* 0x00000500000e7ab9 */ /* 0x000fe20000000800 */
[----:B------:R-:W-:Y:S02]  /*aab0*/  USHF.L.U32 UR12, UR15, UR12, URZ ;  /* 0x0000000c0f0c7299 */ /* 0x000fe4000800063f */
[----:B------:R-:W-:Y:S02]  /*aac0*/  UIMAD.WIDE.U32 UR26, UR8, UR14, URZ ;  /* 0x0000000e081a72a5 */ /* 0x000fe4000f8e003f */
[----:B------:R-:W-:-:S02]  /*aad0*/  UIMAD UR21, UR9, UR14, URZ ;  /* 0x0000000e091572a4 */ /* 0x000fc4000f8e023f */
[----:B------:R-:W-:Y:S02]  /*aae0*/  ULOP3.LUT UR10, UR10, 0xffff, URZ, 0xc0, !UPT ;  /* 0x0000ffff0a0a7892 */ /* 0x000fe4000f8ec03f */
[----:B------:R-:W-:Y:S02]  /*aaf0*/  ULOP3.LUT UR6, UR6, 0x80, URZ, 0xc0, !UPT ;  /* 0x0000008006067892 */ /* 0x000fe4000f8ec03f */
[----:B------:R-:W-:Y:S02]  /*ab00*/  ULOP3.LUT UR7, UR7, 0x2000, URZ, 0xc0, !UPT ;  /* 0x0000200007077892 */ /* 0x000fe4000f8ec03f */
[----:B------:R-:W-:Y:S02]  /*ab10*/  ULOP3.LUT UR19, UR11, UR12, URZ, 0xfc, !UPT ;  /* 0x0000000c0b137292 */ /* 0x000fe4000f8efc3f */
[----:B------:R-:W-:Y:S02]  /*ab20*/  UIADD3 UR21, UR27, UR21, URZ ;  /* 0x000000151b157290 */ /* 0x000fe4000fffe03f */
[----:B------:R-:W-:-:S12]  /*ab30*/  USHF.L.U32 UR18, UR18, UR10, URZ ;  /* 0x0000000a12127299 */ /* 0x000fd8000800063f */
.L_x_307:
[----:B------:R-:W-:-:S03]  /*ab40*/  UMOV UR8, 0xffffffff ;  /* 0xffffffff00087882 */ /* 0x000fc60000000000 */
[----:B------:R-:W-:Y:S05]  /*ab50*/  BRA.DIV UR8, `(.L_x_297) ;  /* 0x0000000e08887947 */ /* 0x000fea000b800000 */
[----:B------:R-:W-:-:S13]  /*ab60*/  ELECT P6, URZ, PT ;  /* 0x00000000003f782f */ /* 0x000fda00038c0000 */
.L_x_317:
[----:B------:R-:W0:Y:S01]  /*ab70*/  LDC R4, c[0x0][0x28c] ;  /* 0x0000a300ff047b82 */ /* 0x000e220000000800 */
[----:B------:R-:W-:Y:S01]  /*ab80*/  BSSY B1, `(.L_x_298) ;  /* 0x000003c000017945 */ /* 0x000fe20003800000 */
[----:B0-----:R-:W-:-:S13]  /*ab90*/  ISETP.LT.OR P6, PT, R4, 0x1, !P6 ;  /* 0x000000010400780c */ /* 0x001fda00077c1670 */
[----:B------:R-:W-:Y:S05]  /*aba0*/  @P6 BRA `(.L_x_299) ;  /* 0x0000000000e46947 */ /* 0x000fea0003800000 */
[----:B------:R-:W-:Y:S01]  /*abb0*/  LEA R11, R11, UR25, 0x1 ;  /* 0x000000190b0b7c11 */ /* 0x000fe2000f8e08ff */
[----:B------:R-:W-:Y:S01]  /*abc0*/  IMAD.MOV.U32 R21, RZ, RZ, RZ ;  /* 0x000000ffff157224 */ /* 0x000fe200078e00ff */
[----:B------:R-:W-:Y:S01]  /*abd0*/  LEA R20, R20, UR6, 0x8 ;  /* 0x0000000614147c11 */ /* 0x000fe2000f8e40ff */
[----:B------:R-:W-:Y:S02]  /*abe0*/  IMAD.MOV.U32 R4, RZ, RZ, R8 ;  /* 0x000000ffff047224 */ /* 0x000fe400078e0008 */
[----:B------:R-:W-:Y:S02]  /*abf0*/  IMAD.MOV.U32 R5, RZ, RZ, R0 ;  /* 0x000000ffff057224 */ /* 0x000fe400078e0000 */
[----:B------:R-:W-:Y:S02]  /*ac00*/  IMAD.MOV.U32 R6, RZ, RZ, R12 ;  /* 0x000000ffff067224 */ /* 0x000fe400078e000c */
[----:B------:R-:W-:-:S07]  /*ac10*/  IMAD.SHL.U32 R15, R11, 0x40, RZ ;  /* 0x000000400b0f7824 */ /* 0x000fce00078e00ff */
.L_x_302:
[----:B------:R-:W0:Y:S01]  /*ac20*/  S2R R14, SR_CgaCtaId ;  /* 0x00000000000e7919 */ /* 0x000e220000008800 */
[----:B------:R-:W-:Y:S02]  /*ac30*/  MOV R7, 0x400 ;  /* 0x0000040000077802 */ /* 0x000fe40000000f00 */
[----:B------:R-:W-:-:S13]  /*ac40*/  LOP3.LUT P1, RZ, R18, 0x7f, RZ, 0xc0, !PT ;  /* 0x0000007f12ff7812 */ /* 0x000fda000782c0ff */
[----:B------:R-:W1:Y:S01]  /*ac50*/  @!P1 LDC R11, c[0x0][0x500] ;  /* 0x00014000ff0b9b82 */ /* 0x000e620000000800 */
[----:B0-----:R-:W-:Y:S02]  /*ac60*/  LEA R22, R14, R7, 0x18 ;  /* 0x000000070e167211 */ /* 0x001fe400078ec0ff */
[----:B------:R-:W-:-:S03]  /*ac70*/  SHF.L.U32 R7, R5, 0x1f, RZ ;  /* 0x0000001f05077819 */ /* 0x000fc600000006ff */
[----:B------:R-:W-:-:S04]  /*ac80*/  IMAD R14, R6, 0x8, R22 ;  /* 0x00000008060e7824 */ /* 0x000fc800078e0216 */
[----:B------:R-:W0:Y:S02]  /*ac90*/  SYNCS.PHASECHK.TRANS64.TRYWAIT P0, [R14+URZ+0x18], R7 ;  /* 0x000018070e0075a7 */ /* 0x000e24000800017f */
[----:B01----:R-:W-:Y:S05]  /*aca0*/  @!P0 BRA `(.L_x_300) ;  /* 0x0000000c00548947 */ /* 0x003fea0003800000 */
.L_x_318:
[----:B0-----:R-:W-:Y:S01]  /*acb0*/  PRMT R7, R9, 0x9910, RZ ;  /* 0x0000991009077816 */ /* 0x001fe200000000ff */
[----:B------:R0:W-:Y:S03]  /*acc0*/  @!P1 SYNCS.ARRIVE.TRANS64 RZ, [R14+URZ], R11 ;  /* 0x0000000b0eff99a7 */ /* 0x0001e6000800003f */
[----:B------:R-:W-:-:S13]  /*acd0*/  ISETP.NE.AND P0, PT, R7, 0x2, PT ;  /* 0x000000020700780c */ /* 0x000fda0003f05270 */
[----:B0-----:R-:W-:Y:S05]  /*ace0*/  @P0 BRA `(.L_x_301) ;  /* 0x0000000000040947 */ /* 0x001fea0003800000 */
[----:B------:R-:W-:Y:S01]  /*acf0*/  BPT.TRAP 0x1 ;  /* 0x000000040000795c */ /* 0x000fe20000300000 */
.L_x_301:
[----:B------:R-:W-:Y:S01]  /*ad00*/  LEA R7, R6, UR25, 0x1 ;  /* 0x0000001906077c11 */ /* 0x000fe2000f8e08ff */
[----:B------:R-:W-:Y:S01]  /*ad10*/  VIADD R4, R4, 0xffffffff ;  /* 0xffffffff04047836 */ /* 0x000fe20000000000 */
[----:B------:R-:W-:Y:S01]  /*ad20*/  R2UR UR23, R15 ;  /* 0x000000000f1772ca */ /* 0x000fe200000e0000 */
[----:B------:R-:W-:Y:S01]  /*ad30*/  UIADD3 UR14, UP0, UR28, 0xf0, URZ ;  /* 0x000000f01c0e7890 */ /* 0x000fe2000ff1e03f */
[----:B------:R-:W-:Y:S01]  /*ad40*/  R2UR UR9, R14 ;  /* 0x000000000e0972ca */ /* 0x000fe200000e0000 */
[----:B------:R-:W-:Y:S01]  /*ad50*/  IMAD.SHL.U32 R7, R7, 0x1000, RZ ;  /* 0x0000100007077824 */ /* 0x000fe200078e00ff */
[----:B------:R-:W-:Y:S01]  /*ad60*/  R2UR UR10, R21 ;  /* 0x00000000150a72ca */ /* 0x000fe200000e0000 */
[----:B------:R-:W-:Y:S01]  /*ad70*/  UIADD3 UR32, UP1, UR28, 0x1f0, URZ ;  /* 0x000001f01c207890 */ /* 0x000fe2000ff3e03f */
[----:B------:R-:W-:Y:S01]  /*ad80*/  R2UR UR12, R13 ;  /* 0x000000000d0c72ca */ /* 0x000fe200000e0000 */
[--C-:B------:R-:W-:Y:S01]  /*ad90*/  IMAD R11, R7, 0x2, R22.reuse ;  /* 0x00000002070b7824 */ /* 0x100fe200078e0216 */
[----:B------:R-:W-:Y:S01]  /*ada0*/  LEA R7, R6, UR7, 0xe ;  /* 0x0000000706077c11 */ /* 0x000fe2000f8e70ff */
[----:B------:R-:W-:Y:S01]  /*adb0*/  UIADD3.X UR15, URZ, UR29, URZ, UP0, !UPT ;  /* 0x0000001d3f0f7290 */ /* 0x000fe200087fe43f */
[----:B------:R-:W-:Y:S01]  /*adc0*/  R2UR UR24, R20 ;  /* 0x00000000141872ca */ /* 0x000fe200000e0000 */
[----:B------:R-:W-:Y:S01]  /*add0*/  UPRMT UR20, URZ, 0x5410, UR18 ;  /* 0x000054103f147896 */ /* 0x000fe20008000012 */
[----:B------:R-:W-:Y:S01]  /*ade0*/  R2UR UR8, R11 ;  /* 0x000000000b0872ca */ /* 0x000fe200000e0000 */
[----:B------:R-:W-:Y:S01]  /*adf0*/  IMAD R7, R7, 0x2, R22 ;  /* 0x0000000207077824 */ /* 0x000fe200078e0216 */
[----:B------:R-:W-:Y:S01]  /*ae00*/  ISETP.GT.AND P1, PT, R4, 0x1, PT ;  /* 0x000000010400780c */ /* 0x000fe20003f24270 */
[----:B------:R-:W-:Y:S01]  /*ae10*/  VIADD R6, R6, 0x1 ;  /* 0x0000000106067836 */ /* 0x000fe20000000000 */
[----:B------:R-:W-:Y:S01]  /*ae20*/  UPRMT UR30, URZ, 0x5410, UR19 ;  /* 0x000054103f1e7896 */ /* 0x000fe20008000013 */
[----:B------:R-:W-:Y:S01]  /*ae30*/  VIADD R21, R21, 0x40 ;  /* 0x0000004015157836 */ /* 0x000fe20000000000 */
[----:B------:R-:W-:Y:S01]  /*ae40*/  R2UR UR11, R7 ;  /* 0x00000000070b72ca */ /* 0x000fe200000e0000 */
[----:B------:R-:W-:Y:S01]  /*ae50*/  UIADD3.X UR33, URZ, UR29, URZ, UP1, !UPT ;  /* 0x0000001d3f217290 */ /* 0x000fe20008ffe43f */
[----:B------:R-:W-:Y:S01]  /*ae60*/  ISETP.NE.AND P0, PT, R6, 0x3, PT ;  /* 0x000000030600780c */ /* 0x000fe20003f05270 */
[----:B------:R-:W-:Y:S01]  /*ae70*/  UMOV UR16, 0x0 ;  /* 0x0000000000107882 */ /* 0x000fe20000000000 */
[----:B------:R-:W-:-:S02]  /*ae80*/  UMOV UR17, 0x10000000 ;  /* 0x1000000000117882 */ /* 0x000fc40000000000 */
[----:B------:R-:W-:Y:S01]  /*ae90*/  SEL R14, RZ, 0x1, P0 ;  /* 0x00000001ff0e7807 */ /* 0x000fe20000000000 */
[----:B------:R-:W-:Y:S01]  /*aea0*/  UIADD3 UR8, UR8, 0x100, URZ ;  /* 0x0000010008087890 */ /* 0x000fe2000fffe03f */
[----:B------:R-:W-:Y:S02]  /*aeb0*/  SEL R6, R6, RZ, P0 ;  /* 0x000000ff06067207 */ /* 0x000fe40000000000 */
[----:B------:R-:W-:-:S03]  /*aec0*/  LOP3.LUT R5, R5, R14, RZ, 0x3c, !PT ;  /* 0x0000000e05057212 */ /* 0x000fc600078e3cff */
[----:B------:R-:W-:-:S03]  /*aed0*/  UIADD3 UR22, UR11, 0xc100, URZ ;  /* 0x0000c1000b167890 */ /* 0x000fc6000fffe03f */
[----:B------:R-:W-:Y:S02]  /*aee0*/  UMOV UR11, UR23 ;  /* 0x00000017000b7c82 */ /* 0x000fe40008000000 */
[----:B------:R0:W-:Y:S02]  /*aef0*/  UTMALDG.3D.MULTICAST [UR8], [UR14], UR20, desc[UR16] ;  /* 0x000010080e0073b4 */ /* 0x0001e40008011814 */
[----:B0-----:R-:W-:Y:S01]  /*af00*/  UMOV UR8, UR22 ;  /* 0x0000001600087c82 */ /* 0x001fe20008000000 */
[----:B------:R-:W-:Y:S02]  /*af10*/  UMOV UR11, UR24 ;  /* 0x00000018000b7c82 */ /* 0x000fe40008000000 */
[----:B------:R0:W-:Y:S02]  /*af20*/  UTMALDG.3D.MULTICAST [UR8], [UR32], UR30, desc[UR16] ;  /* 0x00001008200073b4 */ /* 0x0001e4000801181e */
[----:B0-----:R-:W-:Y:S05]  /*af30*/  @P1 BRA `(.L_x_302) ;  /* 0xfffffffc00381947 */ /* 0x001fea000383ffff */
.L_x_299:
[----:B------:R-:W-:Y:S05]  /*af40*/  BSYNC B1 ;  /* 0x0000000000017941 */ /* 0x000fea0003800000 */
.L_x_298:
[----:B------:R-:W-:Y:S01]  /*af50*/  LOP3.LUT P1, RZ, R10, 0xff, RZ, 0xc0, !PT ;  /* 0x000000ff0aff7812 */ /* 0x000fe2000782c0ff */
[C---:B------:R-:W-:Y:S01]  /*af60*/  IMAD.IADD R12, R3.reuse, 0x1, R12 ;  /* 0x00000001030c7824 */ /* 0x040fe200078e020c */
[----:B------:R-:W-:Y:S01]  /*af70*/  ULDC.64 UR8, c[0x0][0x650] ;  /* 0x0001940000087ab9 */ /* 0x000fe20000000a00 */
[C---:B------:R-:W-:Y:S01]  /*af80*/  ISETP.GE.U32.AND P2, PT, R3.reuse, 0x3, PT ;  /* 0x000000030300780c */ /* 0x040fe20003f46070 */
[----:B------:R-:W-:Y:S01]  /*af90*/  BSSY B1, `(.L_x_303) ;  /* 0x000006a000017945 */ /* 0x000fe20003800000 */
[----:B------:R-:W-:Y:S01]  /*afa0*/  IMAD.MOV.U32 R11, RZ, RZ, -0x1 ;  /* 0xffffffffff0b7424 */ /* 0x000fe200078e00ff */
[----:B------:R-:W-:Y:S01]  /*afb0*/  ISETP.GT.U32.AND P0, PT, R12, 0x2, PT ;  /* 0x000000020c00780c */ /* 0x000fe20003f04070 */
[----:B------:R-:W-:Y:S01]  /*afc0*/  IMAD.MOV.U32 R20, RZ, RZ, -0x1 ;  /* 0xffffffffff147424 */ /* 0x000fe200078e00ff */
[----:B------:R-:W-:Y:S01]  /*afd0*/  PRMT R10, RZ, 0x7610, R10 ;  /* 0x00007610ff0a7816 */ /* 0x000fe2000000000a */
[----:B------:R-:W-:Y:S01]  /*afe0*/  IMAD.MOV.U32 R13, RZ, RZ, -0x1 ;  /* 0xffffffffff0d7424 */ /* 0x000fe200078e00ff */
[----:B------:R-:W-:-:S03]  /*aff0*/  ISETP.LT.U32.AND P0, PT, R3, 0x3, P0 ;  /* 0x000000030300780c */ /* 0x000fc60000701070 */
[----:B------:R-:W0:Y:S01]  /*b000*/  @P1 S2R R5, SR_CgaCtaId ;  /* 0x0000000000051919 */ /* 0x000e220000008800 */
[----:B------:R-:W-:-:S04]  /*b010*/  @P1 MOV R4, 0x400 ;  /* 0x0000040000041802 */ /* 0x000fc80000000f00 */
[----:B0-----:R-:W-:Y:S01]  /*b020*/  @P1 LEA R6, R5, R4, 0x18 ;  /* 0x0000000405061211 */ /* 0x001fe200078ec0ff */
[----:B------:R-:W-:-:S03]  /*b030*/  IMAD.WIDE.U32 R4, R12, -0x55555555, RZ ;  /* 0xaaaaaaab0c047825 */ /* 0x000fc600078e00ff */
[----:B------:R0:W-:Y:S01]  /*b040*/  @P1 SYNCS.ARRIVE.TRANS64.A1T0 RZ, [R6+URZ+0x48], RZ ;  /* 0x000048ff06ff19a7 */ /* 0x0001e2000810003f */
[----:B------:R-:W-:Y:S02]  /*b050*/  IADD3 R16, P1, R16, UR26, RZ ;  /* 0x0000001a10107c10 */ /* 0x000fe4000ff3e0ff */
[----:B------:R-:W-:Y:S02]  /*b060*/  SHF.R.U32.HI R7, RZ, 0x1, R5 ;  /* 0x00000001ff077819 */ /* 0x000fe40000011605 */
[----:B------:R-:W-:Y:S02]  /*b070*/  SEL R5, RZ, 0x1, !P0 ;  /* 0x00000001ff057807 */ /* 0x000fe40004000000 */
[----:B------:R-:W-:Y:S01]  /*b080*/  IADD3.X R17, R17, UR21, RZ, P1, !PT ;  /* 0x0000001511117c10 */ /* 0x000fe20008ffe4ff */
[----:B------:R-:W-:Y:S01]  /*b090*/  IMAD R12, R7, -0x3, R12 ;  /* 0xfffffffd070c7824 */ /* 0x000fe200078e020c */
[----:B------:R-:W-:Y:S02]  /*b0a0*/  ISETP.GE.U32.AND P0, PT, R16, UR8, PT ;  /* 0x0000000810007c0c */ /* 0x000fe4000bf06070 */
[----:B------:R-:W-:-:S02]  /*b0b0*/  LOP3.LUT R0, R0, R5, RZ, 0x3c, !PT ;  /* 0x0000000500007212 */ /* 0x000fc400078e3cff */
[----:B------:R-:W-:Y:S02]  /*b0c0*/  ISETP.GE.U32.AND.EX P0, PT, R17, UR9, PT, P0 ;  /* 0x0000000911007c0c */ /* 0x000fe4000bf06100 */
[----:B------:R-:W-:Y:S02]  /*b0d0*/  @P2 LOP3.LUT R0, R0, 0x1, R7, 0x78, !PT ;  /* 0x0000000100002812 */ /* 0x000fe400078e7807 */
[----:B------:R-:W-:-:S09]  /*b0e0*/  PRMT R4, RZ, 0x7610, R4 ;  /* 0x00007610ff047816 */ /* 0x000fd20000000004 */
[----:B0-----:R-:W-:Y:S05]  /*b0f0*/  @P0 BRA `(.L_x_304) ;  /* 0x00000004004c0947 */ /* 0x001fea0003800000 */
[----:B------:R-:W0:Y:S01]  /*b100*/  S2R R14, SR_CTAID.X ;  /* 0x00000000000e7919 */ /* 0x000e220000002500 */
[----:B------:R-:W-:Y:S01]  /*b110*/  ULDC.64 UR8, c[0x0][0x628] ;  /* 0x00018a0000087ab9 */ /* 0x000fe20000000a00 */
[----:B------:R-:W1:Y:S01]  /*b120*/  LDC R15, c[0x0][0x144] ;  /* 0x00005100ff0f7b82 */ /* 0x000e620000000800 */
[----:B------:R-:W-:Y:S01]  /*b130*/  ISETP.NE.U32.AND P0, PT, RZ, UR8, PT ;  /* 0x00000008ff007c0c */ /* 0x000fe2000bf05070 */
[----:B------:R-:W2:Y:S01]  /*b140*/  S2R R11, SR_CTAID.Y ;  /* 0x00000000000b7919 */ /* 0x000ea20000002600 */
[----:B------:R-:W-:Y:S01]  /*b150*/  ULDC UR10, c[0x0][0x150] ;  /* 0x00005400000a7ab9 */ /* 0x000fe20000000800 */
[----:B------:R-:W-:Y:S01]  /*b160*/  ULDC UR11, c[0x0][0x630] ;  /* 0x00018c00000b7ab9 */ /* 0x000fe20000000800 */
[----:B------:R-:W-:Y:S01]  /*b170*/  ISETP.NE.AND.EX P0, PT, RZ, UR9, PT, P0 ;  /* 0x00000009ff007c0c */ /* 0x000fe2000bf05300 */
[----:B------:R-:W-:Y:S01]  /*b180*/  IMAD.MOV.U32 R4, RZ, RZ, R16 ;  /* 0x000000ffff047224 */ /* 0x000fe200078e0010 */
[----:B0-----:R-:W-:-:S05]  /*b190*/  I2FP.F32.U32 R5, R14 ;  /* 0x0000000e00057245 */ /* 0x001fca0000201000 */
[----:B------:R-:W-:Y:S01]  /*b1a0*/  FMUL R20, R5, UR10 ;  /* 0x0000000a05147c20 */ /* 0x000fe20008400000 */
[----:B------:R-:W-:-:S05]  /*b1b0*/  IMAD.MOV.U32 R5, RZ, RZ, R17 ;  /* 0x000000ffff057224 */ /* 0x000fca00078e0011 */
[----:B--2---:R-:W-:Y:S05]  /*b1c0*/  @!P0 BRA `(.L_x_305) ;  /* 0x0000000000288947 */ /* 0x004fea0003800000 */
[----:B------:R-:W-:Y:S02]  /*b1d0*/  ULDC UR10, c[0x0][0x634] ;  /* 0x00018d00000a7ab9 */ /* 0x000fe40000000800 */
[----:B------:R-:W-:-:S05]  /*b1e0*/  IADD3 R5, P0, R16, UR10, RZ ;  /* 0x0000000a10057c10 */ /* 0x000fca000ff1e0ff */
[----:B------:R-:W-:-:S04]  /*b1f0*/  IMAD.X R13, RZ, RZ, R17, P0 ;  /* 0x000000ffff0d7224 */ /* 0x000fc800000e0611 */
[----:B------:R-:W-:-:S04]  /*b200*/  IMAD.WIDE.U32 R6, R13, UR8, RZ ;  /* 0x000000080d067c25 */ /* 0x000fc8000f8e00ff */
[----:B------:R-:W-:-:S04]  /*b210*/  IMAD.WIDE.U32 R6, P0, R5, UR9, R6 ;  /* 0x0000000905067c25 */ /* 0x000fc8000f800006 */
[----:B------:R-:W-:-:S04]  /*b220*/  IMAD.WIDE.U32 R4, R5, UR8, RZ ;  /* 0x0000000805047c25 */ /* 0x000fc8000f8e00ff */
[----:B------:R-:W-:Y:S01]  /*b230*/  IMAD.MOV.U32 R4, RZ, RZ, R7 ;  /* 0x000000ffff047224 */ /* 0x000fe200078e0007 */
[----:B------:R-:W-:Y:S01]  /*b240*/  IADD3 RZ, P1, R5, R6, RZ ;  /* 0x0000000605ff7210 */ /* 0x000fe20007f3e0ff */
[----:B------:R-:W-:-:S04]  /*b250*/  IMAD.X R5, RZ, RZ, RZ, P0 ;  /* 0x000000ffff057224 */ /* 0x000fc800000e06ff */
[----:B------:R-:W-:-:S08]  /*b260*/  IMAD.WIDE.U32.X R4, R13, UR9, R4, P1 ;  /* 0x000000090d047c25 */ /* 0x000fd000088e0404 */
.L_x_305:
[--C-:B------:R-:W-:Y:S01]  /*b270*/  SHF.R.U64 R13, R4, UR11, R5.reuse ;  /* 0x0000000b040d7c19 */ /* 0x100fe20008001205 */
[----:B------:R-:W0:Y:S01]  /*b280*/  F2I.U32.TRUNC.NTZ R20, R20 ;  /* 0x0000001400147305 */ /* 0x000e22000020f000 */
[----:B------:R-:W-:Y:S01]  /*b290*/  SHF.R.U32.HI R4, RZ, UR11, R5 ;  /* 0x0000000bff047c19 */ /* 0x000fe20008011605 */
[----:B------:R-:W-:Y:S01]  /*b2a0*/  ULDC.64 UR8, c[0x0][0x620] ;  /* 0x0001880000087ab9 */ /* 0x000fe20000000a00 */
[----:B------:R-:W-:Y:S01]  /*b2b0*/  IADD3 R7, P0, RZ, -R13, RZ ;  /* 0x8000000dff077210 */ /* 0x000fe20007f1e0ff */
[----:B------:R-:W-:Y:S01]  /*b2c0*/  ULDC.64 UR10, c[0x0][0x640] ;  /* 0x00019000000a7ab9 */ /* 0x000fe20000000a00 */
[----:B------:R-:W2:Y:S03]  /*b2d0*/  LDC R22, c[0x0][0x148] ;  /* 0x00005200ff167b82 */ /* 0x000ea60000000800 */
[----:B------:R-:W-:Y:S01]  /*b2e0*/  IMAD.X R4, RZ, RZ, ~R4, P0 ;  /* 0x000000ffff047224 */ /* 0x000fe200000e0e04 */
[----:B------:R-:W-:-:S03]  /*b2f0*/  ISETP.NE.U32.AND P0, PT, RZ, UR10, PT ;  /* 0x0000000aff007c0c */ /* 0x000fc6000bf05070 */
[----:B------:R-:W-:Y:S01]  /*b300*/  IMAD R6, R4, UR8, RZ ;  /* 0x0000000804067c24 */ /* 0x000fe2000f8e02ff */
[----:B------:R-:W-:Y:S01]  /*b310*/  ISETP.NE.AND.EX P0, PT, RZ, UR11, PT, P0 ;  /* 0x0000000bff007c0c */ /* 0x000fe2000bf05300 */
[----:B------:R-:W-:Y:S01]  /*b320*/  IMAD.WIDE.U32 R4, R7, UR8, R16 ;  /* 0x0000000807047c25 */ /* 0x000fe2000f8e0010 */
[----:B------:R-:W-:-:S03]  /*b330*/  ULDC UR8, c[0x0][0x618] ;  /* 0x0001860000087ab9 */ /* 0x000fc60000000800 */
[----:B------:R-:W-:Y:S01]  /*b340*/  IMAD R7, R7, UR9, R6 ;  /* 0x0000000907077c24 */ /* 0x000fe2000f8e0206 */
[----:B------:R-:W-:Y:S01]  /*b350*/  ULDC UR9, c[0x0][0x154] ;  /* 0x0000550000097ab9 */ /* 0x000fe20000000800 */
[----:B0-----:R-:W-:Y:S02]  /*b360*/  IMAD.MOV R6, RZ, RZ, -R20 ;  /* 0x000000ffff067224 */ /* 0x001fe400078e0a14 */
[----:B------:R-:W-:Y:S02]  /*b370*/  IMAD.IADD R5, R5, 0x1, R7 ;  /* 0x0000000105057824 */ /* 0x000fe400078e0207 */
[----:B-1----:R-:W-:Y:S01]  /*b380*/  IMAD R14, R15, R6, R14 ;  /* 0x000000060f0e7224 */ /* 0x002fe200078e020e */
[----:B------:R-:W-:Y:S02]  /*b390*/  I2FP.F32.U32 R6, R11 ;  /* 0x0000000b00067245 */ /* 0x000fe40000201000 */
[--C-:B------:R-:W-:Y:S02]  /*b3a0*/  SHF.R.U64 R15, R4, UR8, R5.reuse ;  /* 0x00000008040f7c19 */ /* 0x100fe40008001205 */
[----:B------:R-:W-:Y:S01]  /*b3b0*/  SHF.R.U32.HI R4, RZ, UR8, R5 ;  /* 0x00000008ff047c19 */ /* 0x000fe20008011605 */
[----:B------:R-:W-:Y:S01]  /*b3c0*/  FMUL R6, R6, UR9 ;  /* 0x0000000906067c20 */ /* 0x000fe20008400000 */
[----:B------:R-:W-:-:S02]  /*b3d0*/  ULDC UR8, c[0x0][0x608] ;  /* 0x0001820000087ab9 */ /* 0x000fc40000000800 */
[--C-:B------:R-:W-:Y:S01]  /*b3e0*/  SHF.R.U64 R21, R15, UR8, R4.reuse ;  /* 0x000000080f157c19 */ /* 0x100fe20008001204 */
[----:B------:R0:W1:Y:S01]  /*b3f0*/  F2I.U32.TRUNC.NTZ R24, R6 ;  /* 0x0000000600187305 */ /* 0x000062000020f000 */
[----:B------:R-:W-:Y:S01]  /*b400*/  SHF.R.U32.HI R4, RZ, UR8, R4 ;  /* 0x00000008ff047c19 */ /* 0x000fe20008011604 */
[----:B------:R-:W-:-:S03]  /*b410*/  ULDC UR8, c[0x0][0x658] ;  /* 0x0001960000087ab9 */ /* 0x000fc60000000800 */
[--C-:B------:R-:W-:Y:S02]  /*b420*/  SHF.R.U64 R20, R21, UR8, R4.reuse ;  /* 0x0000000815147c19 */ /* 0x100fe40008001204 */
[----:B------:R-:W-:-:S03]  /*b430*/  SHF.R.U32.HI R23, RZ, UR8, R4 ;  /* 0x00000008ff177c19 */ /* 0x000fc60008011604 */
[----:B------:R-:W-:Y:S02]  /*b440*/  IMAD.MOV.U32 R4, RZ, RZ, R20 ;  /* 0x000000ffff047224 */ /* 0x000fe400078e0014 */
[----:B------:R-:W-:Y:S01]  /*b450*/  IMAD.MOV.U32 R5, RZ, RZ, R23 ;  /* 0x000000ffff057224 */ /* 0x000fe200078e0017 */
[----:B0-----:R-:W-:Y:S06]  /*b460*/  @!P0 BRA `(.L_x_306) ;  /* 0x0000000000288947 */ /* 0x001fec0003800000 */
        /* <DEDUP_REMOVED lines=10> */
.L_x_306:
[----:B------:R-:W-:Y:S01]  /*b510*/  ISETP.NE.AND P0, PT, R2, 0x1, PT ;  /* 0x000000010200780c */ /* 0x000fe20003f05270 */
[----:B------:R-:W-:Y:S01]  /*b520*/  ULDC UR8, c[0x0][0x648] ;  /* 0x0001920000087ab9 */ /* 0x000fe20000000800 */
[----:B-1----:R-:W-:Y:S01]  /*b530*/  IMAD.MOV R24, RZ, RZ, -R24 ;  /* 0x000000ffff187224 */ /* 0x002fe200078e0a18 */
[----:B------:R-:W-:Y:S01]  /*b540*/  SHF.R.U64 R4, R4, UR8, R5 ;  /* 0x0000000804047c19 */ /* 0x000fe20008001205 */
[----:B------:R-:W-:Y:S01]  /*b550*/  ULDC UR8, c[0x0][0x638] ;  /* 0x00018e0000087ab9 */ /* 0x000fe20000000800 */
[----:B------:R-:W-:Y:S01]  /*b560*/  LOP3.LUT R21, R21, UR13, RZ, 0xc0, !PT ;  /* 0x0000000d15157c12 */ /* 0x000fe2000f8ec0ff */
[----:B------:R-:W-:Y:S02]  /*b570*/  ULDC UR9, c[0x0][0x610] ;  /* 0x0001840000097ab9 */ /* 0x000fe40000000800 */
[----:B------:R-:W-:Y:S02]  /*b580*/  IMAD.MOV R5, RZ, RZ, -R4 ;  /* 0x000000ffff057224 */ /* 0x000fe400078e0a04 */
[----:B------:R-:W-:-:S02]  /*b590*/  IMAD R21, R4, UR5, R21 ;  /* 0x0000000504157c24 */ /* 0x000fc4000f8e0215 */
[----:B------:R-:W-:Y:S01]  /*b5a0*/  IMAD R20, R5, UR8, R20 ;  /* 0x0000000805147c24 */ /* 0x000fe2000f8e0214 */
[----:B------:R-:W-:Y:S01]  /*b5b0*/  ULDC UR8, c[0x0][0x600] ;  /* 0x0001800000087ab9 */ /* 0x000fe20000000800 */
[----:B--2---:R-:W-:Y:S01]  /*b5c0*/  @P0 IMAD R14, R22, R24, R11 ;  /* 0x00000018160e0224 */ /* 0x004fe200078e020b */
[----:B------:R-:W-:Y:S01]  /*b5d0*/  LOP3.LUT R11, R15, UR4, RZ, 0xc0, !PT ;  /* 0x000000040f0b7c12 */ /* 0x000fe2000f8ec0ff */
[----:B------:R-:W-:Y:S02]  /*b5e0*/  IMAD.MOV.U32 R4, RZ, RZ, 0x1 ;  /* 0x00000001ff047424 */ /* 0x000fe400078e00ff */
[----:B------:R-:W-:Y:S02]  /*b5f0*/  IMAD R14, R21, UR9, R14 ;  /* 0x00000009150e7c24 */ /* 0x000fe4000f8e020e */
[----:B------:R-:W-:-:S05]  /*b600*/  IMAD R11, R20, UR8, R11 ;  /* 0x00000008140b7c24 */ /* 0x000fca000f8e020b */
[----:B------:R-:W-:Y:S02]  /*b610*/  SEL R20, R11, R14, !P0 ;  /* 0x0000000e0b147207 */ /* 0x000fe40004000000 */
[----:B------:R-:W-:-:S07]  /*b620*/  SEL R11, R14, R11, !P0 ;  /* 0x0000000b0e0b7207 */ /* 0x000fce0004000000 */
.L_x_304:
[----:B------:R-:W-:Y:S05]  /*b630*/  BSYNC B1 ;  /* 0x0000000000017941 */ /* 0x000fea0003800000 */
.L_x_303:
[----:B------:R-:W-:-:S13]  /*b640*/  LOP3.LUT P0, RZ, R4, 0xff, RZ, 0xc0, !PT ;  /* 0x000000ff04ff7812 */ /* 0x000fda000780c0ff */
[----:B------:R-:W-:Y:S05]  /*b650*/  @P0 BRA `(.L_x_307) ;  /* 0xfffffff400380947 */ /* 0x000fea000383ffff */
[----:B------:R-:W-:Y:S05]  /*b660*/  BSYNC B0 ;  /* 0x0000000000007941 */ /* 0x000fea0003800000 */
.L_x_296:
[----:B------:R-:W-:-:S03]  /*b670*/  UMOV UR8, 0xffffffff ;  /* 0xffffffff00087882 */ /* 0x000fc60000000000 */
[----:B------:R-:W-:Y:S05]  /*b680*/  BRA.DIV UR8, `(.L_x_308) ;  /* 0x0000000208f07947 */ /* 0x000fea000b800000 */
[----:B------:R-:W-:-:S13]  /*b690*/  ELECT P6, URZ, PT ;  /* 0x00000000003f782f */ /* 0x000fda00038c0000 */
.L_x_321:
[----:B------:R-:W-:Y:S04]  /*b6a0*/  BSSY B0, `(.L_x_309) ;  /* 0x0000022000007945 */ /* 0x000fe80003800000 */
[----:B------:R-:W-:Y:S05]  /*b6b0*/  @!P6 BRA `(.L_x_310) ;  /* 0x000000000080e947 */ /* 0x000fea0003800000 */
[----:B------:R-:W-:-:S04]  /*b6c0*/  LOP3.LUT R19, R19, 0x2, RZ, 0xfc, !PT ;  /* 0x0000000213137812 */ /* 0x000fc800078efcff */
[----:B------:R-:W-:-:S13]  /*b6d0*/  ISETP.NE.AND P0, PT, R19, 0x3, PT ;  /* 0x000000031300780c */ /* 0x000fda0003f05270 */
[----:B------:R-:W-:Y:S05]  /*b6e0*/  @!P0 BRA `(.L_x_311) ;  /* 0x0000000000048947 */ /* 0x000fea0003800000 */
[----:B------:R-:W-:Y:S01]  /*b6f0*/  BPT.TRAP 0x1 ;  /* 0x000000040000795c */ /* 0x000fe20000300000 */
.L_x_311:
[----:B------:R-:W0:Y:S01]  /*b700*/  S2R R3, SR_CgaCtaId ;  /* 0x0000000000037919 */ /* 0x000e220000008800 */
[----:B------:R-:W-:-:S04]  /*b710*/  MOV R2, 0x400 ;  /* 0x0000040000027802 */ /* 0x000fc80000000f00 */
[----:B0-----:R-:W-:Y:S02]  /*b720*/  LEA R3, R3, R2, 0x18 ;  /* 0x0000000203037211 */ /* 0x001fe400078ec0ff */
[----:B------:R-:W-:-:S03]  /*b730*/  SHF.L.U32 R2, R0, 0x1f, RZ ;  /* 0x0000001f00027819 */ /* 0x000fc600000006ff */
[----:B------:R-:W-:-:S04]  /*b740*/  VIADD R3, R3, 0x18 ;  /* 0x0000001803037836 */ /* 0x000fc80000000000 */
[C---:B------:R-:W-:Y:S02]  /*b750*/  IMAD R7, R12.reuse, 0x8, R3 ;  /* 0x000000080c077824 */ /* 0x040fe400078e0203 */
[----:B------:R-:W-:Y:S02]  /*b760*/  VIADD R12, R12, 0x1 ;  /* 0x000000010c0c7836 */ /* 0x000fe40000000000 */
[----:B------:R-:W0:Y:S03]  /*b770*/  SYNCS.PHASECHK.TRANS64.TRYWAIT P0, [R7+URZ], R2 ;  /* 0x00000002070075a7 */ /* 0x000e26000800017f */
[----:B------:R-:W-:-:S04]  /*b780*/  ISETP.NE.AND P1, PT, R12, 0x3, PT ;  /* 0x000000030c00780c */ /* 0x000fc80003f25270 */
[----:B------:R-:W-:Y:S02]  /*b790*/  SEL R5, RZ, 0x1, P1 ;  /* 0x00000001ff057807 */ /* 0x000fe40000800000 */
[----:B------:R-:W-:Y:S02]  /*b7a0*/  SEL R12, R12, RZ, P1 ;  /* 0x000000ff0c0c7207 */ /* 0x000fe40000800000 */
[----:B------:R-:W-:-:S03]  /*b7b0*/  LOP3.LUT R5, R0, R5, RZ, 0x3c, !PT ;  /* 0x0000000500057212 */ /* 0x000fc600078e3cff */
[----:B------:R-:W-:Y:S01]  /*b7c0*/  IMAD R9, R12, 0x8, R3 ;  /* 0x000000080c097824 */ /* 0x000fe200078e0203 */
[----:B------:R-:W-:Y:S01]  /*b7d0*/  SHF.L.U32 R4, R5, 0x1f, RZ ;  /* 0x0000001f05047819 */ /* 0x000fe200000006ff */
[----:B0-----:R-:W-:Y:S06]  /*b7e0*/  @!P0 BRA `(.L_x_312) ;  /* 0x0000000000b88947 */ /* 0x001fec0003800000 */
.L_x_322:
[----:B------:R-:W1:Y:S01]  /*b7f0*/  SYNCS.PHASECHK.TRANS64.TRYWAIT P0, [R9+URZ], R4 ;  /* 0x00000004090075a7 */ /* 0x000e62000800017f */
[----:B------:R-:W-:-:S05]  /*b800*/  VIADD R0, R12, 0x1 ;  /* 0x000000010c007836 */ /* 0x000fca0000000000 */
[----:B------:R-:W-:-:S04]  /*b810*/  ISETP.NE.AND P1, PT, R0, 0x3, PT ;  /* 0x000000030000780c */ /* 0x000fc80003f25270 */
[----:B0-----:R-:W-:Y:S02]  /*b820*/  SEL R2, RZ, 0x1, P1 ;  /* 0x00000001ff027807 */ /* 0x001fe40000800000 */
[----:B------:R-:W-:Y:S02]  /*b830*/  SEL R0, R0, RZ, P1 ;  /* 0x000000ff00007207 */ /* 0x000fe40000800000 */
[----:B------:R-:W-:Y:S01]  /*b840*/  LOP3.LUT R2, R5, R2, RZ, 0x3c, !PT ;  /* 0x0000000205027212 */ /* 0x000fe200078e3cff */
[----:B-1----:R-:W-:Y:S06]  /*b850*/  @!P0 BRA `(.L_x_313) ;  /* 0x0000000000b08947 */ /* 0x002fec0003800000 */
.L_x_323:
[----:B------:R-:W-:Y:S01]  /*b860*/  IMAD R3, R0, 0x8, R3 ;  /* 0x0000000800037824 */ /* 0x000fe200078e0203 */
[----:B------:R-:W-:-:S07]  /*b870*/  SHF.L.U32 R0, R2, 0x1f, RZ ;  /* 0x0000001f02007819 */ /* 0x000fce00000006ff */
.L_x_314:
[----:B-1----:R1:W2:Y:S02]  /*b880*/  SYNCS.PHASECHK.TRANS64.TRYWAIT P0, [R3+URZ], R0 ;  /* 0x00000000030075a7 */ /* 0x0022a4000800017f */
[----:B--2---:R-:W-:Y:S05]  /*b890*/  @!P0 NANOSLEEP.SYNCS 0x989680 ;  /* 0x009896800000895d */ /* 0x004fea0003900000 */
[----:B------:R-:W2:Y:S02]  /*b8a0*/  @!P0 SYNCS.PHASECHK.TRANS64 P0, [R3+URZ], R0 ;  /* 0x00000000030085a7 */ /* 0x000ea4000800007f */
[----:B--2---:R-:W-:Y:S05]  /*b8b0*/  @!P0 BRA `(.L_x_314) ;  /* 0xfffffffc00f08947 */ /* 0x004fea000383ffff */
.L_x_310:
[----:B------:R-:W-:Y:S05]  /*b8c0*/  BSYNC B0 ;  /* 0x0000000000007941 */ /* 0x000fea0003800000 */
.L_x_309:
[----:B------:R-:W-:Y:S05]  /*b8d0*/  EXIT ;  /* 0x000000000000794d */ /* 0x000fea0003800000 */
.L_x_21:
[----:B---3--:R3:W4:Y:S02]  /*b8e0*/  SYNCS.PHASECHK.TRANS64.TRYWAIT P1, [R3+URZ], R0 ;  /* 0x00000000030075a7 */ /* 0x008724000802017f */
[----:B----4-:R-:W-:Y:S05]  /*b8f0*/  @!P1 NANOSLEEP.SYNCS 0x989680 ;  /* 0x009896800000995d */ /* 0x010fea0003900000 */
[----:B------:R-:W4:Y:S02]  /*b900*/  @!P1 SYNCS.PHASECHK.TRANS64 P1, [R3+URZ], R0 ;  /* 0x00000000030095a7 */ /* 0x000f24000802007f */
[----:B----4-:R-:W-:Y:S05]  /*b910*/  @!P1 BRA `(.L_x_21) ;  /* 0xfffffffc00f09947 */ /* 0x010fea000383ffff */
[----:B------:R-:W-:Y:S05]  /*b920*/  BRA `(.L_x_20) ;  /* 0xffffff5800f47947 */ /* 0x000fea000383ffff */
.L_x_26:
[----:B-1----:R1:W2:Y:S02]  /*b930*/  SYNCS.PHASECHK.TRANS64.TRYWAIT P1, [R5+URZ], R4 ;  /* 0x00000004050075a7 */ /* 0x0022a4000802017f */
[----:B--2---:R-:W-:Y:S05]  /*b940*/  @!P1 NANOSLEEP.SYNCS 0x989680 ;  /* 0x009896800000995d */ /* 0x004fea0003900000 */
[----:B------:R-:W2:Y:S02]  /*b950*/  @!P1 SYNCS.PHASECHK.TRANS64 P1, [R5+URZ], R4 ;  /* 0x00000004050095a7 */ /* 0x000ea4000802007f */
[----:B--2---:R-:W-:Y:S05]  /*b960*/  @!P1 BRA `(.L_x_26) ;  /* 0xfffffffc00f09947 */ /* 0x004fea000383ffff */
[----:B------:R-:W-:Y:S05]  /*b970*/  BRA `(.L_x_25) ;  /* 0xffffff5c00f07947 */ /* 0x000fea000383ffff */
.L_x_297:
[----:B------:R-:W-:Y:S01]  /*b980*/  BSSY B1, `(.L_x_315) ;  /* 0x0000006000017945 */ /* 0x000fe20003800000 */
[----:B------:R-:W-:-:S07]  /*b990*/  IMAD.MOV.U32 R15, RZ, RZ, -0x1 ;  /* 0xffffffffff0f7424 */ /* 0x000fce00078e00ff */
[----:B------:R-:W-:Y:S05]  /*b9a0*/  WARPSYNC.COLLECTIVE R15, `(.L_x_316) ;  /* 0x000000000f0c7348 */ /* 0x000fea0003c00000 */
[----:B------:R-:W-:Y:S02]  /*b9b0*/  ELECT P6, UR62, PT ;  /* 0x00000000003e782f */ /* 0x000fe400038c0000 */
[----:B------:R-:W-:Y:S01]  /*b9c0*/  MOV R14, UR62 ;  /* 0x0000003e000e7c02 */ /* 0x000fe20008000f00 */
[----:B------:R-:W-:Y:S10]  /*b9d0*/  ENDCOLLECTIVE ;  /* 0x000000000000791b */ /* 0x000ff40003800000 */
.L_x_316:
[----:B------:R-:W-:Y:S05]  /*b9e0*/  BSYNC B1 ;  /* 0x0000000000017941 */ /* 0x000fea0003800000 */
.L_x_315:
[----:B------:R-:W-:Y:S05]  /*b9f0*/  BRA `(.L_x_317) ;  /* 0xfffffff0005c7947 */ /* 0x000fea000383ffff */
.L_x_300:
[----:B0-----:R0:W1:Y:S02]  /*ba00*/  SYNCS.PHASECHK.TRANS64.TRYWAIT P0, [R14+URZ+0x18], R7 ;  /* 0x000018070e0075a7 */ /* 0x001064000800017f */
[----:B-1----:R-:W-:Y:S05]  /*ba10*/  @!P0 NANOSLEEP.SYNCS 0x989680 ;  /* 0x009896800000895d */ /* 0x002fea0003900000 */
[----:B------:R-:W1:Y:S02]  /*ba20*/  @!P0 SYNCS.PHASECHK.TRANS64 P0, [R14+URZ+0x18], R7 ;  /* 0x000018070e0085a7 */ /* 0x000e64000800007f */
[----:B-1----:R-:W-:Y:S05]  /*ba30*/  @!P0 BRA `(.L_x_300) ;  /* 0xfffffffc00f08947 */ /* 0x002fea000383ffff */
[----:B------:R-:W-:Y:S05]  /*ba40*/  BRA `(.L_x_318) ;  /* 0xfffffff000987947 */ /* 0x000fea000383ffff */
.L_x_308:
[----:B------:R-:W-:Y:S01]  /*ba50*/  BSSY B0, `(.L_x_319) ;  /* 0x0000006000007945 */ /* 0x000fe20003800000 */
[----:B------:R-:W-:-:S07]  /*ba60*/  IMAD.MOV.U32 R15, RZ, RZ, -0x1 ;  /* 0xffffffffff0f7424 */ /* 0x000fce00078e00ff */
[----:B------:R-:W-:Y:S05]  /*ba70*/  WARPSYNC.COLLECTIVE R15, `(.L_x_320) ;  /* 0x000000000f0c7348 */ /* 0x000fea0003c00000 */
[----:B------:R-:W-:Y:S02]  /*ba80*/  ELECT P6, UR62, PT ;  /* 0x00000000003e782f */ /* 0x000fe400038c0000 */
[----:B------:R-:W-:Y:S01]  /*ba90*/  MOV R14, UR62 ;  /* 0x0000003e000e7c02 */ /* 0x000fe20008000f00 */
[----:B------:R-:W-:Y:S10]  /*baa0*/  ENDCOLLECTIVE ;  /* 0x000000000000791b */ /* 0x000ff40003800000 */
.L_x_320:
[----:B------:R-:W-:Y:S05]  /*bab0*/  BSYNC B0 ;  /* 0x0000000000007941 */ /* 0x000fea0003800000 */
.L_x_319:
[----:B------:R-:W-:Y:S05]  /*bac0*/  BRA `(.L_x_321) ;  /* 0xfffffff800f47947 */ /* 0x000fea000383ffff */
.L_x_312:
[----:B0-----:R0:W1:Y:S02]  /*bad0*/  SYNCS.PHASECHK.TRANS64.TRYWAIT P0, [R7+URZ], R2 ;  /* 0x00000002070075a7 */ /* 0x001064000800017f */
[----:B-1----:R-:W-:Y:S05]  /*bae0*/  @!P0 NANOSLEEP.SYNCS 0x989680 ;  /* 0x009896800000895d */ /* 0x002fea0003900000 */
[----:B------:R-:W1:Y:S02]  /*baf0*/  @!P0 SYNCS.PHASECHK.TRANS64 P0, [R7+URZ], R2 ;  /* 0x00000002070085a7 */ /* 0x000e64000800007f */
[----:B-1----:R-:W-:Y:S05]  /*bb00*/  @!P0 BRA `(.L_x_312) ;  /* 0xfffffffc00f08947 */ /* 0x002fea000383ffff */
[----:B------:R-:W-:Y:S05]  /*bb10*/  BRA `(.L_x_322) ;  /* 0xfffffffc00347947 */ /* 0x000fea000383ffff */
.L_x_313:
[----:B0-----:R0:W1:Y:S02]  /*bb20*/  SYNCS.PHASECHK.TRANS64.TRYWAIT P0, [R9+URZ], R4 ;  /* 0x00000004090075a7 */ /* 0x001064000800017f */
[----:B-1----:R-:W-:Y:S05]  /*bb30*/  @!P0 NANOSLEEP.SYNCS 0x989680 ;  /* 0x009896800000895d */ /* 0x002fea0003900000 */
[----:B------:R-:W1:Y:S02]  /*bb40*/  @!P0 SYNCS.PHASECHK.TRANS64 P0, [R9+URZ], R4 ;  /* 0x00000004090085a7 */ /* 0x000e64000800007f */
[----:B-1----:R-:W-:Y:S05]  /*bb50*/  @!P0 BRA `(.L_x_313) ;  /* 0xfffffffc00f08947 */ /* 0x002fea000383ffff */
[----:B------:R-:W-:Y:S05]  /*bb60*/  BRA `(.L_x_323) ;  /* 0xfffffffc003c7947 */ /* 0x000fea000383ffff */
.L_x_324:
[----:B------:R-:W-:-:S00]  /*bb70*/  BRA `(.L_x_324) ;  /* 0xfffffffc00fc7947 */ /* 0x000fc0000383ffff */
[----:B------:R-:W-:-:S00]  /*bb80*/  NOP ;  /* 0x0000000000007918 */ /* 0x000fc00000000000 */
[----:B------:R-:W-:-:S00]  /*bb90*/  NOP ;  /* 0x0000000000007918 */ /* 0x000fc00000000000 */
[----:B------:R-:W-:-:S00]  /*bba0*/  NOP ;  /* 0x0000000000007918 */ /* 0x000fc00000000000 */
[----:B------:R-:W-:-:S00]  /*bbb0*/  NOP ;  /* 0x0000000000007918 */ /* 0x000fc00000000000 */
[----:B------:R-:W-:-:S00]  /*bbc0*/  NOP ;  /* 0x0000000000007918 */ /* 0x000fc00000000000 */
[----:B------:R-:W-:-:S00]  /*bbd0*/  NOP ;  /* 0x0000000000007918 */ /* 0x000fc00000000000 */
[----:B------:R-:W-:-:S00]  /*bbe0*/  NOP ;  /* 0x0000000000007918 */ /* 0x000fc00000000000 */
[----:B------:R-:W-:-:S00]  /*bbf0*/  NOP ;  /* 0x0000000000007918 */ /* 0x000fc00000000000 */
.L_x_325:


//--------------------- .nv.global.init           --------------------------
	.section	.nv.global.init,"aw",@progbits
.nv.global.init:
	.type		$str$22,@object
	.size		$str$22,($str$23 - $str$22)
$str$22:
        /*0000*/ 	.byte	0x6b, 0x5f, 0x74, 0x69, 0x6c, 0x65, 0x5f, 0x63, 0x6f, 0x75, 0x6e, 0x74, 0x20, 0x3e, 0x3d, 0x20
        /*0010*/ 	.byte	0x31, 0x00
	.type		$str$23,@object
	.size		$str$23,(__unnamed_1 - $str$23)
$str$23:
        /*0012*/ 	.byte	0x2f, 0x74, 0x6d, 0x70, 0x2f, 0x63, 0x75, 0x74, 0x6c, 0x61, 0x73, 0x73, 0x5f, 0x73, 0x77, 0x65
        /*0022*/ 	.byte	0x65, 0x70, 0x5f, 0x73, 0x72, 0x63, 0x2f, 0x69, 0x6e, 0x63, 0x6c, 0x75, 0x64, 0x65, 0x2f, 0x63
        /*0032*/ 	.byte	0x75, 0x74, 0x6c, 0x61, 0x73, 0x73, 0x2f, 0x67, 0x65, 0x6d, 0x6d, 0x2f, 0x63, 0x6f, 0x6c, 0x6c
        /*0042*/ 	.byte	0x65, 0x63, 0x74, 0x69, 0x76, 0x65, 0x2f, 0x73, 0x6d, 0x39, 0x30, 0x5f, 0x6d, 0x6d, 0x61, 0x5f
        /*0052*/ 	.byte	0x74, 0x6d, 0x61, 0x5f, 0x67, 0x6d, 0x6d, 0x61, 0x5f, 0x73, 0x73, 0x5f, 0x77, 0x61, 0x72, 0x70
        /*0062*/ 	.byte	0x73, 0x70, 0x65, 0x63, 0x69, 0x61, 0x6c, 0x69, 0x7a, 0x65, 0x64, 0x2e, 0x68, 0x70, 0x70, 0x00
	.type		__unnamed_1,@object
	.size		__unnamed_1,(.L_0 - __unnamed_1)
__unnamed_1:
        /*0072*/ 	.byte	0x76, 0x6f, 0x69, 0x64, 0x20, 0x63, 0x75, 0x74, 0x6c, 0x61, 0x73, 0x73, 0x3a, 0x3a, 0x67, 0x65
        /* <DEDUP_REMOVED lines=181> */
.L_0:


//--------------------- .nv.shared._ZN7cutlass13device_kernelINS_4gemm6kernel13GemmUniversalIN4cute5tupleIJiiiiEEENS1_10collective13CollectiveMmaINS1_34MainloopSm90TmaGmmaWarpSpecializedILi3ENS5_IJNS4_1CILi2EEESB_NSA_ILi1EEEEEENS1_35KernelTmaWarpSpecializedCooperativeEEENS5_IJNSA_ILi128EEENSA_ILi256EEENSA_ILi64EEEEEENS_6half_tENS5_IJlSC_lEEESK_SL_NS4_8TiledMMAINS4_8MMA_AtomIJNS4_4SM904GMMA26MMA_64x256x16_F32F16F16_SSILNSP_5MajorE0ELSR_0ELNSP_7ScaleInE1ELSS_1EEEEEENS4_6LayoutINS5_IJSB_SC_SC_EEENS5_IJSC_NSA_ILi0EEESX_EEEEENS5_IJNS4_10UnderscoreES10_S10_EEEEENS4_23SM90_TMA_LOAD_MULTICASTENS4_14ComposedLayoutINS4_7SwizzleILi3ELi4ELi3EEENS4_18smem_ptr_flag_bitsILi16EEENSV_INS5_IJNSA_ILi8EEESI_EEENS5_IJSI_SC_EEEEEEEvNS4_8identityES13_S1D_vS1E_EENS_8epilogue10collective6detail29Sm90TmaWarpSpecializedAdapterINS1H_15DefaultEpilogueISK_SL_SL_NS1G_6thread17LinearCombinationISK_Li1EffLNS1L_9ScaleType4KindE0ELNS_15FloatRoundStyleE2ESK_EENS1_15EpilogueDefaultEEEEEvvEEEEvNT_6ParamsE --------------------------
	.section	.nv.shared._ZN7cutlass13device_kernelINS_4gemm6kernel13GemmUniversalIN4cute5tupleIJiiiiEEENS1_10collective13CollectiveMmaINS1_34MainloopSm90TmaGmmaWarpSpecializedILi3ENS5_IJNS4_1CILi2EEESB_NSA_ILi1EEEEEENS1_35KernelTmaWarpSpecializedCooperativeEEENS5_IJNSA_ILi128EEENSA_ILi256EEENSA_ILi64EEEEEENS_6half_tENS5_IJlSC_lEEESK_SL_NS4_8TiledMMAINS4_8MMA_AtomIJNS4_4SM904GMMA26MMA_64x256x16_F32F16F16_SSILNSP_5MajorE0ELSR_0ELNSP_7ScaleInE1ELSS_1EEEEEENS4_6LayoutINS5_IJSB_SC_SC_EEENS5_IJSC_NSA_ILi0EEESX_EEEEENS5_IJNS4_10UnderscoreES10_S10_EEEEENS4_23SM90_TMA_LOAD_MULTICASTENS4_14ComposedLayoutINS4_7SwizzleILi3ELi4ELi3EEENS4_18smem_ptr_flag_bitsILi16EEENSV_INS5_IJNSA_ILi8EEESI_EEENS5_IJSI_SC_EEEEEEEvNS4_8identityES13_S1D_vS1E_EENS_8epilogue10collective6detail29Sm90TmaWarpSpecializedAdapterINS1H_15DefaultEpilogueISK_SL_SL_NS1G_6thread17LinearCombinationISK_Li1EffLNS1L_9ScaleType4KindE0ELNS_15FloatRoundStyleE2ESK_EENS1_15EpilogueDefaultEEEEEvvEEEEvNT_6ParamsE,"aw",@nobits
	.sectionflags	@""
	.align	16
	.zero		1024


//--------------------- .nv.shared.reserved.0     --------------------------
	.section	.nv.shared.reserved.0,"aw",@nobits
	.weak		__nv_reservedSMEM_offset_0_alias
	.size		__nv_reservedSMEM_offset_0_alias, 0, 0
	.other		__nv_reservedSMEM_offset_0_alias,@"STO_CUDA_RESERVED_SHARED STV_DEFAULT"
__nv_reservedSMEM_offset_0_alias:
	.zero		0


//--------------------- .nv.global                --------------------------
	.section	.nv.global,"aw",@nobits
.nv.global:
	.type		_ZN39_INTERNAL_28a55a62_4_k_cu_29afd594_35344cute1_E,@object
	.size		_ZN39_INTERNAL_28a55a62_4_k_cu_29afd594_35344cute1_E,(_ZN39_INTERNAL_28a55a62_4_k_cu_29afd594_35344cuda3std3__45__cpo6cbeginE - _ZN39_INTERNAL_28a55a62_4_k_cu_29afd594_35344cute1_E)
_ZN39_INTERNAL_28a55a62_4_k_cu_29afd594_35344cute1_E:
	.zero		1
	.type		_ZN39_INTERNAL_28a55a62_4_k_cu_29afd594_35344cuda3std3__45__cpo6cbeginE,@object
	.size		_ZN39_INTERNAL_28a55a62_4_k_cu_29afd594_35344cuda3std3__45__cpo6cbeginE,(_ZN39_INTERNAL_28a55a62_4_k_cu_29afd594_35344cuda3std3__48in_placeE - _ZN39_INTERNAL_28a55a62_4_k_cu_29afd594_35344cuda3std3__45__cpo6cbeginE)
_ZN39_INTERNAL_28a55a62_4_k_cu_29afd594_35344cuda3std3__45__cpo6cbeginE:
	.zero		1
	.type		_ZN39_INTERNAL_28a55a62_4_k_cu_29afd594_35344cuda3std3__48in_placeE,@object
	.size		_ZN39_INTERNAL_28a55a62_4_k_cu_29afd594_35344cuda3std3__48in_placeE,(_ZN39_INTERNAL_28a55a62_4_k_cu_29afd594_35344cuda3std6ranges3__45__cpo9iter_moveE - _ZN39_INTERNAL_28a55a62_4_k_cu_29afd594_35344cuda3std3__48in_placeE)
_ZN39_INTERNAL_28a55a62_4_k_cu_29afd594_35344cuda3std3__48in_placeE:
	.zero		1
	.type		_ZN39_INTERNAL_28a55a62_4_k_cu_29afd594_35344cuda3std6ranges3__45__cpo9iter_moveE,@object
	.size		_ZN39_INTERNAL_28a55a62_4_k_cu_29afd594_35344cuda3std6ranges3__45__cpo9iter_moveE,(_ZN39_INTERNAL_28a55a62_4_k_cu_29afd594_35344cuda3std3__45__cpo5beginE - _ZN39_INTERNAL_28a55a62_4_k_cu_29afd594_35344cuda3std6ranges3__45__cpo9iter_moveE)
_ZN39_INTERNAL_28a55a62_4_k_cu_29afd594_35344cuda3std6ranges3__45__cpo9iter_moveE:
	.zero		1
	.type		_ZN39_INTERNAL_28a55a62_4_k_cu_29afd594_35344cuda3std3__45__cpo5beginE,@object
	.size		_ZN39_INTERNAL_28a55a62_4_k_cu_29afd594_35344cuda3std3__45__cpo5beginE,(_ZN39_INTERNAL_28a55a62_4_k_cu_29afd594_35344cuda3std3__441_GLOBAL__N__28a55a62_4_k_cu_29afd594_35346ignoreE - _ZN39_INTERNAL_28a55a62_4_k_cu_29afd594_35344cuda3std3__45__cpo5beginE)
_ZN39_INTERNAL_28a55a62_4_k_cu_29afd594_35344cuda3std3__45__cpo5beginE:
	.zero		1
	.type		_ZN39_INTERNAL_28a55a62_4_k_cu_29afd594_35344cuda3std3__441_GLOBAL__N__28a55a62_4_k_cu_29afd594_35346ignoreE,@object
	.size		_ZN39_INTERNAL_28a55a62_4_k_cu_29afd594_35344cuda3std3__441_GLOBAL__N__28a55a62_4_k_cu_29afd594_35346ignoreE,(_ZN39_INTERNAL_28a55a62_4_k_cu_29afd594_35344cute7productE - _ZN39_INTERNAL_28a55a62_4_k_cu_29afd594_35344cuda3std3__441_GLOBAL__N__28a55a62_4_k_cu_29afd594_35346ignoreE)
_ZN39_INTERNAL_28a55a62_4_k_cu_29afd594_35344cuda3std3__441_GLOBAL__N__28a55a62_4_k_cu_29afd594_35346ignoreE:
	.zero		1
	.type		_ZN39_INTERNAL_28a55a62_4_k_cu_29afd594_35344cute7productE,@object
	.size		_ZN39_INTERNAL_28a55a62_4_k_cu_29afd594_35344cute7productE,(_ZN39_INTERNAL_28a55a62_4_k_cu_29afd594_35344cuda3std3__45__cpo3endE - _ZN39_INTERNAL_28a55a62_4_k_cu_29afd594_35344cute7productE)
_ZN39_INTERNAL_28a55a62_4_k_cu_29afd594_35344cute7productE:
	.zero		1
	.type		_ZN39_INTERNAL_28a55a62_4_k_cu_29afd594_35344cuda3std3__45__cpo3endE,@object
	.size		_ZN39_INTERNAL_28a55a62_4_k_cu_29afd594_35344cuda3std3__45__cpo3endE,(_ZN39_INTERNAL_28a55a62_4_k_cu_29afd594_35344cuda3std3__419piecewise_constructE - _ZN39_INTERNAL_28a55a62_4_k_cu_29afd594_35344cuda3std3__45__cpo3endE)
_ZN39_INTERNAL_28a55a62_4_k_cu_29afd594_35344cuda3std3__45__cpo3endE:
	.zero		1
	.type		_ZN39_INTERNAL_28a55a62_4_k_cu_29afd594_35344cuda3std3__419piecewise_constructE,@object
	.size		_ZN39_INTERNAL_28a55a62_4_k_cu_29afd594_35344cuda3std3__419piecewise_constructE,(_ZN39_INTERNAL_28a55a62_4_k_cu_29afd594_35344cuda3std3__45__cpo4cendE - _ZN39_INTERNAL_28a55a62_4_k_cu_29afd594_35344cuda3std3__419piecewise_constructE)
_ZN39_INTERNAL_28a55a62_4_k_cu_29afd594_35344cuda3std3__419piecewise_constructE:
	.zero		1
	.type		_ZN39_INTERNAL_28a55a62_4_k_cu_29afd594_35344cuda3std3__45__cpo4cendE,@object
	.size		_ZN39_INTERNAL_28a55a62_4_k_cu_29afd594_35344cuda3std3__45__cpo4cendE,(_ZN39_INTERNAL_28a55a62_4_k_cu_29afd594_35344cuda3std6ranges3__45__cpo4swapE - _ZN39_INTERNAL_28a55a62_4_k_cu_29afd594_35344cuda3std3__45__cpo4cendE)
_ZN39_INTERNAL_28a55a62_4_k_cu_29afd594_35344cuda3std3__45__cpo4cendE:
	.zero		1
	.type		_ZN39_INTERNAL_28a55a62_4_k_cu_29afd594_35344cuda3std6ranges3__45__cpo4swapE,@object
	.size		_ZN39_INTERNAL_28a55a62_4_k_cu_29afd594_35344cuda3std6ranges3__45__cpo4swapE,(.L_8 - _ZN39_INTERNAL_28a55a62_4_k_cu_29afd594_35344cuda3std6ranges3__45__cpo4swapE)
_ZN39_INTERNAL_28a55a62_4_k_cu_29afd594_35344cuda3std6ranges3__45__cpo4swapE:
	.zero		1
.L_8:


//--------------------- .nv.constant0._ZN7cutlass13device_kernelINS_4gemm6kernel13GemmUniversalIN4cute5tupleIJiiiiEEENS1_10collective13CollectiveMmaINS1_34MainloopSm90TmaGmmaWarpSpecializedILi3ENS5_IJNS4_1CILi2EEESB_NSA_ILi1EEEEEENS1_35KernelTmaWarpSpecializedCooperativeEEENS5_IJNSA_ILi128EEENSA_ILi256EEENSA_ILi64EEEEEENS_6half_tENS5_IJlSC_lEEESK_SL_NS4_8TiledMMAINS4_8MMA_AtomIJNS4_4SM904GMMA26MMA_64x256x16_F32F16F16_SSILNSP_5MajorE0ELSR_0ELNSP_7ScaleInE1ELSS_1EEEEEENS4_6LayoutINS5_IJSB_SC_SC_EEENS5_IJSC_NSA_ILi0EEESX_EEEEENS5_IJNS4_10UnderscoreES10_S10_EEEEENS4_23SM90_TMA_LOAD_MULTICASTENS4_14ComposedLayoutINS4_7SwizzleILi3ELi4ELi3EEENS4_18smem_ptr_flag_bitsILi16EEENSV_INS5_IJNSA_ILi8EEESI_EEENS5_IJSI_SC_EEEEEEEvNS4_8identityES13_S1D_vS1E_EENS_8epilogue10collective6detail29Sm90TmaWarpSpecializedAdapterINS1H_15DefaultEpilogueISK_SL_SL_NS1G_6thread17LinearCombinationISK_Li1EffLNS1L_9ScaleType4KindE0ELNS_15FloatRoundStyleE2ESK_EENS1_15EpilogueDefaultEEEEEvvEEEEvNT_6ParamsE --------------------------
	.section	.nv.constant0._ZN7cutlass13device_kernelINS_4gemm6kernel13GemmUniversalIN4cute5tupleIJiiiiEEENS1_10collective13CollectiveMmaINS1_34MainloopSm90TmaGmmaWarpSpecializedILi3ENS5_IJNS4_1CILi2EEESB_NSA_ILi1EEEEEENS1_35KernelTmaWarpSpecializedCooperativeEEENS5_IJNSA_ILi128EEENSA_ILi256EEENSA_ILi64EEEEEENS_6half_tENS5_IJlSC_lEEESK_SL_NS4_8TiledMMAINS4_8MMA_AtomIJNS4_4SM904GMMA26MMA_64x256x16_F32F16F16_SSILNSP_5MajorE0ELSR_0ELNSP_7ScaleInE1ELSS_1EEEEEENS4_6LayoutINS5_IJSB_SC_SC_EEENS5_IJSC_NSA_ILi0EEESX_EEEEENS5_IJNS4_10UnderscoreES10_S10_EEEEENS4_23SM90_TMA_LOAD_MULTICASTENS4_14ComposedLayoutINS4_7SwizzleILi3ELi4ELi3EEENS4_18smem_ptr_flag_bitsILi16EEENSV_INS5_IJNSA_ILi8EEESI_EEENS5_IJSI_SC_EEEEEEEvNS4_8identityES13_S1D_vS1E_EENS_8epilogue10collective6detail29Sm90TmaWarpSpecializedAdapterINS1H_15DefaultEpilogueISK_SL_SL_NS1G_6thread17LinearCombinationISK_Li1EffLNS1L_9ScaleType4KindE0ELNS_15FloatRoundStyleE2ESK_EENS1_15EpilogueDefaultEEEEEvvEEEEvNT_6ParamsE,"a",@progbits
	.sectionflags	@""
	.align	4
.nv.constant0._ZN7cutlass13device_kernelINS_4gemm6kernel13GemmUniversalIN4cute5tupleIJiiiiEEENS1_10collective13CollectiveMmaINS1_34MainloopSm90TmaGmmaWarpSpecializedILi3ENS5_IJNS4_1CILi2EEESB_NSA_ILi1EEEEEENS1_35KernelTmaWarpSpecializedCooperativeEEENS5_IJNSA_ILi128EEENSA_ILi256EEENSA_ILi64EEEEEENS_6half_tENS5_IJlSC_lEEESK_SL_NS4_8TiledMMAINS4_8MMA_AtomIJNS4_4SM904GMMA26MMA_64x256x16_F32F16F16_SSILNSP_5MajorE0ELSR_0ELNSP_7ScaleInE1ELSS_1EEEEEENS4_6LayoutINS5_IJSB_SC_SC_EEENS5_IJSC_NSA_ILi0EEESX_EEEEENS5_IJNS4_10UnderscoreES10_S10_EEEEENS4_23SM90_TMA_LOAD_MULTICASTENS4_14ComposedLayoutINS4_7SwizzleILi3ELi4ELi3EEENS4_18smem_ptr_flag_bitsILi16EEENSV_INS5_IJNSA_ILi8EEESI_EEENS5_IJSI_SC_EEEEEEEvNS4_8identityES13_S1D_vS1E_EENS_8epilogue10collective6detail29Sm90TmaWarpSpecializedAdapterINS1H_15DefaultEpilogueISK_SL_SL_NS1G_6thread17LinearCombinationISK_Li1EffLNS1L_9ScaleType4KindE0ELNS_15FloatRoundStyleE2ESK_EENS1_15EpilogueDefaultEEEEEvvEEEEvNT_6ParamsE:
	.zero		1664


//--------------------- SYMBOLS --------------------------

	.type		.nv.reservedSmem.offset0,@object
	.size		.nv.reservedSmem.offset0,0x4
	.type		__assertfail,@function
